def matmul_kernel(
    a_ptr,
    b_ptr,
    c_ptr,
    M,
    N,
    K,
    stride_am,
    stride_ak,
    stride_bk,
    stride_bn,
    stride_cm,
    stride_cn,
    BLOCK_M: tl.constexpr,
    BLOCK_N: tl.constexpr,
    BLOCK_K: tl.constexpr,
    GROUP_M: tl.constexpr,
):
    pid = tl.program_id(axis=0)
    num_pid_m = tl.cdiv(M, BLOCK_M)
    num_pid_n = tl.cdiv(N, BLOCK_N)
    num_pid_in_group = GROUP_M * num_pid_n
    group_id = pid // num_pid_in_group
    first_pid_m = group_id * GROUP_M
    group_size_m = min(num_pid_m - first_pid_m, GROUP_M)
    pid_m = first_pid_m + ((pid % num_pid_in_group) % group_size_m)
    pid_n = (pid % num_pid_in_group) // group_size_m

    offs_am = (pid_m * BLOCK_M + tl.arange(0, BLOCK_M)) % M
    offs_bn = (pid_n * BLOCK_N + tl.arange(0, BLOCK_N)) % N
    offs_k = tl.arange(0, BLOCK_K)
    a_ptrs = a_ptr + offs_am[:, None] * stride_am + offs_k[None, :] * stride_ak
    b_ptrs = b_ptr + offs_k[:, None] * stride_bk + offs_bn[None, :] * stride_bn

    acc = tl.zeros((BLOCK_M, BLOCK_N), dtype=tl.float32)
    for kk in range(0, tl.cdiv(K, BLOCK_K)):
        a = tl.load(a_ptrs, mask=offs_k[None, :] < K - kk * BLOCK_K, other=0.0)
        b = tl.load(b_ptrs, mask=offs_k[:, None] < K - kk * BLOCK_K, other=0.0)
        acc = tl.dot(a, b, acc)
        a_ptrs += BLOCK_K * stride_ak
        b_ptrs += BLOCK_K * stride_bk

    c = acc.to(c_ptr.dtype.element_ty)
    offs_cm = pid_m * BLOCK_M + tl.arange(0, BLOCK_M)
    offs_cn = pid_n * BLOCK_N + tl.arange(0, BLOCK_N)
    c_ptrs = c_ptr + offs_cm[:, None] * stride_cm + offs_cn[None, :] * stride_cn
    mask = (offs_cm[:, None] < M) & (offs_cn[None, :] < N)
    tl.store(c_ptrs, c, mask=mask)

# config = {"BLOCK_K": 16, "BLOCK_M": 32, "BLOCK_N": 64, "GROUP_M": 8, "arch": "sm_80", "dtype": "bf16", "num_ctas": 1, "num_stages": 3, "num_warps": 4}
# arch = sm_80


// ===== COMPILED SASS (sm_80) =====

	.target	sm_80

	.elftype	@"ET_EXEC"


//--------------------- .note.nv.tkinfo           --------------------------
	.section	.note.nv.tkinfo,"",@"SHT_NOTE"
	.sectionflags	@"SHF_NOTE_NV_TKINFO"
	.tkinfo
        /*0018*/ 	.word	0x00000002
        /*0030*/ 	.string	""
        /*0030*/ 	.string	"ptxas"
        /*0030*/ 	.string	"Cuda compilation tools, release 13.0, V13.0.88"
        /*0030*/ 	.string	"Build cuda_13.0.r13.0/compiler.36424714_0"
        /*0030*/ 	.string	"-v  -suppress-debug-info  -lineinfo  -arch sm_80 "



//--------------------- .note.nv.cuinfo           --------------------------
	.section	.note.nv.cuinfo,"",@"SHT_NOTE"
	.sectionflags	@"SHF_NOTE_NV_CUINFO"
        /*0018*/ 	.short	0x0002
        /*001a*/ 	.short	0x0050
        /*001c*/ 	.short	0x0082
	.zero		2


//--------------------- .nv.info                  --------------------------
	.section	.nv.info,"",@"SHT_CUDA_INFO"
	.align	4


	//----- nvinfo : EIATTR_REGCOUNT
	.align		4
        /*0000*/ 	.byte	0x04, 0x2f
        /*0002*/ 	.short	(.L_1 - .L_0)
	.align		4
.L_0:
        /*0004*/ 	.word	index@(matmul_kernel)
        /*0008*/ 	.word	0x00000050


	//----- nvinfo : EIATTR_FRAME_SIZE
	.align		4
.L_1:
        /*000c*/ 	.byte	0x04, 0x11
        /*000e*/ 	.short	(.L_3 - .L_2)
	.align		4
.L_2:
        /*0010*/ 	.word	index@(matmul_kernel)
        /*0014*/ 	.word	0x00000000


	//----- nvinfo : EIATTR_MIN_STACK_SIZE
	.align		4
.L_3:
        /*0018*/ 	.byte	0x04, 0x12
        /*001a*/ 	.short	(.L_5 - .L_4)
	.align		4
.L_4:
        /*001c*/ 	.word	index@(matmul_kernel)
        /*0020*/ 	.word	0x00000000
.L_5:


//--------------------- .nv.info.matmul_kernel    --------------------------
	.section	.nv.info.matmul_kernel,"",@"SHT_CUDA_INFO"
	.sectionflags	@""
	.align	4


	//----- nvinfo : EIATTR_CUDA_API_VERSION
	.align		4
        /*0000*/ 	.byte	0x04, 0x37
        /*0002*/ 	.short	(.L_7 - .L_6)
.L_6:
        /*0004*/ 	.word	0x00000082


	//----- nvinfo : EIATTR_SW2861232_WAR
	.align		4
.L_7:
        /*0008*/ 	.byte	0x01, 0x35
	.zero		2


	//----- nvinfo : EIATTR_PARAM_CBANK
	.align		4
        /*000c*/ 	.byte	0x04, 0x0a
        /*000e*/ 	.short	(.L_9 - .L_8)
	.align		4
.L_8:
        /*0010*/ 	.word	index@(.nv.constant0.matmul_kernel)
        /*0014*/ 	.short	0x0160
        /*0016*/ 	.short	0x0050


	//----- nvinfo : EIATTR_CBANK_PARAM_SIZE
	.align		4
.L_9:
        /*0018*/ 	.byte	0x03, 0x19
        /*001a*/ 	.short	0x0050


	//----- nvinfo : EIATTR_KPARAM_INFO
	.align		4
        /*001c*/ 	.byte	0x04, 0x17
        /*001e*/ 	.short	(.L_11 - .L_10)
.L_10:
        /*0020*/ 	.word	0x00000000
        /*0024*/ 	.short	0x000d
        /*0026*/ 	.short	0x0048
        /*0028*/ 	.byte	0x00, 0xf4, 0x21, 0x00


	//----- nvinfo : EIATTR_KPARAM_INFO
	.align		4
.L_11:
        /*002c*/ 	.byte	0x04, 0x17
        /*002e*/ 	.short	(.L_13 - .L_12)
.L_12:
        /*0030*/ 	.word	0x00000000
        /*0034*/ 	.short	0x000c
        /*0036*/ 	.short	0x0040
        /*0038*/ 	.byte	0x00, 0xf4, 0x21, 0x00


	//----- nvinfo : EIATTR_KPARAM_INFO
	.align		4
.L_13:
        /*003c*/ 	.byte	0x04, 0x17
        /*003e*/ 	.short	(.L_15 - .L_14)
.L_14:
        /*0040*/ 	.word	0x00000000
        /*0044*/ 	.short	0x000b
        /*0046*/ 	.short	0x0038
        /*0048*/ 	.byte	0x00, 0xf0, 0x11, 0x00


	//----- nvinfo : EIATTR_KPARAM_INFO
	.align		4
.L_15:
        /*004c*/ 	.byte	0x04, 0x17
        /*004e*/ 	.short	(.L_17 - .L_16)
.L_16:
        /*0050*/ 	.word	0x00000000
        /*0054*/ 	.short	0x000a
        /*0056*/ 	.short	0x0034
        /*0058*/ 	.byte	0x00, 0xf0, 0x11, 0x00


	//----- nvinfo : EIATTR_KPARAM_INFO
	.align		4
.L_17:
        /*005c*/ 	.byte	0x04, 0x17
        /*005e*/ 	.short	(.L_19 - .L_18)
.L_18:
        /*0060*/ 	.word	0x00000000
        /*0064*/ 	.short	0x0009
        /*0066*/ 	.short	0x0030
        /*0068*/ 	.byte	0x00, 0xf0, 0x11, 0x00


	//----- nvinfo : EIATTR_KPARAM_INFO
	.align		4
.L_19:
        /*006c*/ 	.byte	0x04, 0x17
        /*006e*/ 	.short	(.L_21 - .L_20)
.L_20:
        /*0070*/ 	.word	0x00000000
        /*0074*/ 	.short	0x0008
        /*0076*/ 	.short	0x002c
        /*0078*/ 	.byte	0x00, 0xf0, 0x11, 0x00


	//----- nvinfo : EIATTR_KPARAM_INFO
	.align		4
.L_21:
        /*007c*/ 	.byte	0x04, 0x17
        /*007e*/ 	.short	(.L_23 - .L_22)
.L_22:
        /*0080*/ 	.word	0x00000000
        /*0084*/ 	.short	0x0007
        /*0086*/ 	.short	0x0028
        /*0088*/ 	.byte	0x00, 0xf0, 0x11, 0x00


	//----- nvinfo : EIATTR_KPARAM_INFO
	.align		4
.L_23:
        /*008c*/ 	.byte	0x04, 0x17
        /*008e*/ 	.short	(.L_25 - .L_24)
.L_24:
        /*0090*/ 	.word	0x00000000
        /*0094*/ 	.short	0x0006
        /*0096*/ 	.short	0x0024
        /*0098*/ 	.byte	0x00, 0xf0, 0x11, 0x00


	//----- nvinfo : EIATTR_KPARAM_INFO
	.align		4
.L_25:
        /*009c*/ 	.byte	0x04, 0x17
        /*009e*/ 	.short	(.L_27 - .L_26)
.L_26:
        /*00a0*/ 	.word	0x00000000
        /*00a4*/ 	.short	0x0005
        /*00a6*/ 	.short	0x0020
        /*00a8*/ 	.byte	0x00, 0xf0, 0x11, 0x00


	//----- nvinfo : EIATTR_KPARAM_INFO
	.align		4
.L_27:
        /*00ac*/ 	.byte	0x04, 0x17
        /*00ae*/ 	.short	(.L_29 - .L_28)
.L_28:
        /*00b0*/ 	.word	0x00000000
        /*00b4*/ 	.short	0x0004
        /*00b6*/ 	.short	0x001c
        /*00b8*/ 	.byte	0x00, 0xf0, 0x11, 0x00


	//----- nvinfo : EIATTR_KPARAM_INFO
	.align		4
.L_29:
        /*00bc*/ 	.byte	0x04, 0x17
        /*00be*/ 	.short	(.L_31 - .L_30)
.L_30:
        /*00c0*/ 	.word	0x00000000
        /*00c4*/ 	.short	0x0003
        /*00c6*/ 	.short	0x0018
        /*00c8*/ 	.byte	0x00, 0xf0, 0x11, 0x00


	//----- nvinfo : EIATTR_KPARAM_INFO
	.align		4
.L_31:
        /*00cc*/ 	.byte	0x04, 0x17
        /*00ce*/ 	.short	(.L_33 - .L_32)
.L_32:
        /*00d0*/ 	.word	0x00000000
        /*00d4*/ 	.short	0x0002
        /*00d6*/ 	.short	0x0010
        /*00d8*/ 	.byte	0x00, 0xf4, 0x21, 0x00


	//----- nvinfo : EIATTR_KPARAM_INFO
	.align		4
.L_33:
        /*00dc*/ 	.byte	0x04, 0x17
        /*00de*/ 	.short	(.L_35 - .L_34)
.L_34:
        /*00e0*/ 	.word	0x00000000
        /*00e4*/ 	.short	0x0001
        /*00e6*/ 	.short	0x0008
        /*00e8*/ 	.byte	0x00, 0xf4, 0x21, 0x00


	//----- nvinfo : EIATTR_KPARAM_INFO
	.align		4
.L_35:
        /*00ec*/ 	.byte	0x04, 0x17
        /*00ee*/ 	.short	(.L_37 - .L_36)
.L_36:
        /*00f0*/ 	.word	0x00000000
        /*00f4*/ 	.short	0x0000
        /*00f6*/ 	.short	0x0000
        /*00f8*/ 	.byte	0x00, 0xf4, 0x21, 0x00


	//----- nvinfo : EIATTR_MAXREG_COUNT
	.align		4
.L_37:
        /*00fc*/ 	.byte	0x03, 0x1b
        /*00fe*/ 	.short	0x00ff


	//----- nvinfo : EIATTR_NUM_BARRIERS
	.align		4
        /*0100*/ 	.byte	0x02, 0x4c
        /*0102*/ 	.byte	0x01
	.zero		1


	//----- nvinfo : EIATTR_MERCURY_ISA_VERSION
	.align		4
        /*0104*/ 	.byte	0x03, 0x5f
        /*0106*/ 	.short	0x0000


	//----- nvinfo : EIATTR_EXIT_INSTR_OFFSETS
	.align		4
        /*0108*/ 	.byte	0x04, 0x1c
        /*010a*/ 	.short	(.L_39 - .L_38)


	//   ....[0]....
.L_38:
        /*010c*/ 	.word	0x00002250


	//   ....[1]....
        /*0110*/ 	.word	0x00002280


	//----- nvinfo : EIATTR_REQNTID
	.align		4
.L_39:
        /*0114*/ 	.byte	0x04, 0x10
        /*0116*/ 	.short	(.L_41 - .L_40)
.L_40:
        /*0118*/ 	.word	0x00000080
        /*011c*/ 	.word	0x00000001
        /*0120*/ 	.word	0x00000001
.L_41:


//--------------------- .nv.callgraph             --------------------------
	.section	.nv.callgraph,"",@"SHT_CUDA_CALLGRAPH"
	.align	4
	.sectionentsize	8
	.align		4
        /*0000*/ 	.word	0x00000000
	.align		4
        /*0004*/ 	.word	0xffffffff
	.align		4
        /*0008*/ 	.word	0x00000000
	.align		4
        /*000c*/ 	.word	0xfffffffe
	.align		4
        /*0010*/ 	.word	0x00000000
	.align		4
        /*0014*/ 	.word	0xfffffffd
	.align		4
        /*0018*/ 	.word	0x00000000
	.align		4
        /*001c*/ 	.word	0xfffffffc


//--------------------- .nv.rel.action            --------------------------
	.section	.nv.rel.action,"",@"SHT_CUDA_RELOCINFO"
	.align	8
	.sectionentsize	8
        /*0000*/ 	.byte	0x73, 0x00, 0x00, 0x00, 0x00, 0x00, 0x00, 0x00, 0x00, 0x00, 0x00, 0x11, 0x25, 0x00, 0x05, 0x36


//--------------------- .nv.constant0.matmul_kernel --------------------------
	.section	.nv.constant0.matmul_kernel,"a",@progbits
	.sectionflags	@""
	.align	4
.nv.constant0.matmul_kernel:
	.zero		432


//--------------------- .text.matmul_kernel       --------------------------
	.section	.text.matmul_kernel,"ax",@progbits
	.sectioninfo	@"SHI_REGISTERS=80"
	.align	128
        .global         matmul_kernel
        .type           matmul_kernel,@function
        .size           matmul_kernel,(.L_x_4 - matmul_kernel)
        .other          matmul_kernel,@"STO_CUDA_ENTRY STV_DEFAULT"
matmul_kernel:
.text.matmul_kernel:
[----:B------:R-:W-:Y:S02]  /*0000*/  IMAD.MOV.U32 R1, RZ, RZ, c[0x0][0x28] ;  /* 0x00000a00ff017624 */ /* 0x000fe400078e00ff */
[----:B------:R-:W-:Y:S01]  /*0010*/  IMAD.MOV.U32 R0, RZ, RZ, c[0x0][0x17c] ;  /* 0x00005f00ff007624 */ /* 0x000fe200078e00ff */
[----:B------:R-:W0:Y:S01]  /*0020*/  S2R R5, SR_CTAID.X ;  /* 0x0000000000057919 */ /* 0x000e220000002500 */
[----:B------:R-:W-:Y:S01]  /*0030*/  IMAD.MOV.U32 R59, RZ, RZ, c[0x0][0x180] ;  /* 0x00006000ff3b7624 */ /* 0x000fe200078e00ff */
[----:B------:R-:W-:Y:S02]  /*0040*/  ULDC UR4, c[0x0][0x180] ;  /* 0x0000600000047ab9 */ /* 0x000fe40000000800 */
[----:B------:R-:W-:Y:S01]  /*0050*/  IADD3 R0, R0, 0x3f, RZ ;  /* 0x0000003f00007810 */ /* 0x000fe20007ffe0ff */
[----:B------:R-:W-:Y:S01]  /*0060*/  ULDC.64 UR6, c[0x0][0x118] ;  /* 0x0000460000067ab9 */ /* 0x000fe20000000a00 */
[----:B------:R-:W-:Y:S02]  /*0070*/  IADD3 R59, R59, 0xf, RZ ;  /* 0x0000000f3b3b7810 */ /* 0x000fe40007ffe0ff */
[----:B------:R-:W-:-:S04]  /*0080*/  SHF.R.S32.HI R3, RZ, 0x1f, R0 ;  /* 0x0000001fff037819 */ /* 0x000fc80000011400 */
[----:B------:R-:W-:-:S04]  /*0090*/  LEA.HI R3, R3, R0, RZ, 0x6 ;  /* 0x0000000003037211 */ /* 0x000fc800078f30ff */
[----:B------:R-:W-:-:S05]  /*00a0*/  SHF.R.S32.HI R3, RZ, 0x6, R3 ;  /* 0x00000006ff037819 */ /* 0x000fca0000011403 */
[----:B------:R-:W-:Y:S01]  /*00b0*/  IMAD.SHL.U32 R4, R3, 0x8, RZ ;  /* 0x0000000803047824 */ /* 0x000fe200078e00ff */
[----:B0-----:R-:W-:-:S04]  /*00c0*/  IABS R8, R5 ;  /* 0x0000000500087213 */ /* 0x001fc80000000000 */
[-C--:B------:R-:W-:Y:S02]  /*00d0*/  IABS R7, R4.reuse ;  /* 0x0000000400077213 */ /* 0x080fe40000000000 */
[----:B------:R-:W-:Y:S02]  /*00e0*/  IABS R10, R4 ;  /* 0x00000004000a7213 */ /* 0x000fe40000000000 */
[----:B------:R-:W0:Y:S08]  /*00f0*/  I2F.RP R0, R7 ;  /* 0x0000000700007306 */ /* 0x000e300000209400 */
[----:B0-----:R-:W0:Y:S02]  /*0100*/  MUFU.RCP R0, R0 ;  /* 0x0000000000007308 */ /* 0x001e240000001000 */
[----:B0-----:R-:W-:Y:S01]  /*0110*/  IADD3 R2, R0, 0xffffffe, RZ ;  /* 0x0ffffffe00027810 */ /* 0x001fe20007ffe0ff */
[----:B------:R-:W-:-:S05]  /*0120*/  IMAD.MOV R0, RZ, RZ, -R10 ;  /* 0x000000ffff007224 */ /* 0x000fca00078e0a0a */
[----:B------:R0:W1:Y:S02]  /*0130*/  F2I.FTZ.U32.TRUNC.NTZ R3, R2 ;  /* 0x0000000200037305 */ /* 0x000064000021f000 */
[----:B0-----:R-:W-:Y:S02]  /*0140*/  IMAD.MOV.U32 R2, RZ, RZ, RZ ;  /* 0x000000ffff027224 */ /* 0x001fe400078e00ff */
[----:B-1----:R-:W-:-:S04]  /*0150*/  IMAD.MOV R6, RZ, RZ, -R3 ;  /* 0x000000ffff067224 */ /* 0x002fc800078e0a03 */
[----:B------:R-:W-:Y:S02]  /*0160*/  IMAD R9, R6, R7, RZ ;  /* 0x0000000706097224 */ /* 0x000fe400078e02ff */
[----:B------:R-:W-:Y:S02]  /*0170*/  IMAD.MOV.U32 R6, RZ, RZ, R8 ;  /* 0x000000ffff067224 */ /* 0x000fe400078e0008 */
[----:B------:R-:W-:-:S06]  /*0180*/  IMAD.HI.U32 R3, R3, R9, R2 ;  /* 0x0000000903037227 */ /* 0x000fcc00078e0002 */
[----:B------:R-:W-:-:S04]  /*0190*/  IMAD.HI.U32 R3, R3, R6, RZ ;  /* 0x0000000603037227 */ /* 0x000fc800078e00ff */
[----:B------:R-:W-:-:S05]  /*01a0*/  IMAD R0, R3, R0, R6 ;  /* 0x0000000003007224 */ /* 0x000fca00078e0206 */
[----:B------:R-:W-:-:S13]  /*01b0*/  ISETP.GT.U32.AND P1, PT, R7, R0, PT ;  /* 0x000000000700720c */ /* 0x000fda0003f24070 */
[----:B------:R-:W-:Y:S01]  /*01c0*/  @!P1 IMAD.IADD R0, R0, 0x1, -R7 ;  /* 0x0000000100009824 */ /* 0x000fe200078e0a07 */
[----:B------:R-:W-:Y:S02]  /*01d0*/  @!P1 IADD3 R3, R3, 0x1, RZ ;  /* 0x0000000103039810 */ /* 0x000fe40007ffe0ff */
[----:B------:R-:W-:Y:S02]  /*01e0*/  ISETP.NE.AND P1, PT, R4, RZ, PT ;  /* 0x000000ff0400720c */ /* 0x000fe40003f25270 */
[----:B------:R-:W-:Y:S02]  /*01f0*/  ISETP.GE.U32.AND P0, PT, R0, R7, PT ;  /* 0x000000070000720c */ /* 0x000fe40003f06070 */
[----:B------:R-:W-:-:S04]  /*0200*/  LOP3.LUT R0, R5, R4, RZ, 0x3c, !PT ;  /* 0x0000000405007212 */ /* 0x000fc800078e3cff */
[----:B------:R-:W-:Y:S01]  /*0210*/  ISETP.GE.AND P2, PT, R0, RZ, PT ;  /* 0x000000ff0000720c */ /* 0x000fe20003f46270 */
[----:B------:R-:W-:-:S05]  /*0220*/  IMAD.MOV.U32 R0, RZ, RZ, 0x1f ;  /* 0x0000001fff007424 */ /* 0x000fca00078e00ff */
[----:B------:R-:W-:Y:S02]  /*0230*/  IADD3 R0, R0, c[0x0][0x178], RZ ;  /* 0x00005e0000007a10 */ /* 0x000fe40007ffe0ff */
[----:B------:R-:W-:-:S05]  /*0240*/  @P0 IADD3 R3, R3, 0x1, RZ ;  /* 0x0000000103030810 */ /* 0x000fca0007ffe0ff */
[----:B------:R-:W-:Y:S01]  /*0250*/  IMAD.MOV.U32 R2, RZ, RZ, R3 ;  /* 0x000000ffff027224 */ /* 0x000fe200078e0003 */
[----:B------:R-:W-:-:S03]  /*0260*/  SHF.R.S32.HI R3, RZ, 0x1f, R0 ;  /* 0x0000001fff037819 */ /* 0x000fc60000011400 */
[----:B------:R-:W-:Y:S01]  /*0270*/  @!P2 IMAD.MOV R2, RZ, RZ, -R2 ;  /* 0x000000ffff02a224 */ /* 0x000fe200078e0a02 */
[----:B------:R-:W-:Y:S02]  /*0280*/  @!P1 LOP3.LUT R2, RZ, R4, RZ, 0x33, !PT ;  /* 0x00000004ff029212 */ /* 0x000fe400078e33ff */
[----:B------:R-:W-:-:S03]  /*0290*/  LEA.HI R3, R3, R0, RZ, 0x5 ;  /* 0x0000000003037211 */ /* 0x000fc600078f28ff */
[----:B------:R-:W-:Y:S02]  /*02a0*/  IMAD.SHL.U32 R6, R2, 0x8, RZ ;  /* 0x0000000802067824 */ /* 0x000fe400078e00ff */
[----:B------:R-:W-:-:S03]  /*02b0*/  IMAD.MOV R2, RZ, RZ, -R2 ;  /* 0x000000ffff027224 */ /* 0x000fc600078e0a02 */
[----:B------:R-:W-:Y:S01]  /*02c0*/  LEA.HI.SX32 R3, R3, -R6, 0x1b ;  /* 0x8000000603037211 */ /* 0x000fe200078fdaff */
[----:B------:R-:W-:-:S03]  /*02d0*/  IMAD R4, R4, R2, R5 ;  /* 0x0000000204047224 */ /* 0x000fc600078e0205 */
[----:B------:R-:W-:Y:S02]  /*02e0*/  IMNMX R11, R3, 0x8, PT ;  /* 0x00000008030b7817 */ /* 0x000fe40003800200 */
[----:B------:R-:W-:Y:S02]  /*02f0*/  IABS R9, R4 ;  /* 0x0000000400097213 */ /* 0x000fe40000000000 */
[----:B------:R-:W-:-:S04]  /*0300*/  IABS R7, R11 ;  /* 0x0000000b00077213 */ /* 0x000fc80000000000 */
[----:B------:R-:W0:Y:S08]  /*0310*/  I2F.RP R0, R7 ;  /* 0x0000000700007306 */ /* 0x000e300000209400 */
[----:B0-----:R-:W0:Y:S02]  /*0320*/  MUFU.RCP R0, R0 ;  /* 0x0000000000007308 */ /* 0x001e240000001000 */
[----:B0-----:R-:W-:-:S06]  /*0330*/  IADD3 R3, R0, 0xffffffe, RZ ;  /* 0x0ffffffe00037810 */ /* 0x001fcc0007ffe0ff */
[----:B------:R-:W0:Y:S02]  /*0340*/  F2I.FTZ.U32.TRUNC.NTZ R3, R3 ;  /* 0x0000000300037305 */ /* 0x000e24000021f000 */
[----:B0-----:R-:W-:-:S04]  /*0350*/  IMAD.MOV R8, RZ, RZ, -R3 ;  /* 0x000000ffff087224 */ /* 0x001fc800078e0a03 */
[----:B------:R-:W-:Y:S01]  /*0360*/  IMAD.MOV.U32 R2, RZ, RZ, R8 ;  /* 0x000000ffff027224 */ /* 0x000fe200078e0008 */
[----:B------:R-:W-:-:S03]  /*0370*/  IABS R8, R11 ;  /* 0x0000000b00087213 */ /* 0x000fc60000000000 */
[----:B------:R-:W-:Y:S02]  /*0380*/  IMAD R5, R2, R7, RZ ;  /* 0x0000000702057224 */ /* 0x000fe400078e02ff */
[----:B------:R-:W-:Y:S02]  /*0390*/  IMAD.MOV.U32 R2, RZ, RZ, RZ ;  /* 0x000000ffff027224 */ /* 0x000fe400078e00ff */
[----:B------:R-:W-:Y:S02]  /*03a0*/  IMAD.MOV R0, RZ, RZ, -R8 ;  /* 0x000000ffff007224 */ /* 0x000fe400078e0a08 */
        /* <DEDUP_REMOVED lines=9> */
[----:B------:R-:W-:Y:S02]  /*0440*/  ISETP.GE.AND P2, PT, R0, RZ, PT ;  /* 0x000000ff0000720c */ /* 0x000fe40003f46270 */
[----:B------:R-:W0:Y:S05]  /*0450*/  S2R R0, SR_TID.X ;  /* 0x0000000000007919 */ /* 0x000e2a0000002100 */
[----:B------:R-:W-:Y:S02]  /*0460*/  @P0 IADD3 R2, R2, 0x1, RZ ;  /* 0x0000000102020810 */ /* 0x000fe40007ffe0ff */
[----:B------:R-:W-:-:S03]  /*0470*/  ISETP.GT.AND P0, PT, R59, 0xf, PT ;  /* 0x0000000f3b00780c */ /* 0x000fc60003f04270 */
[----:B------:R-:W-:-:S04]  /*0480*/  IMAD.MOV.U32 R7, RZ, RZ, R2 ;  /* 0x000000ffff077224 */ /* 0x000fc800078e0002 */
[----:B------:R-:W-:Y:S01]  /*0490*/  @!P2 IMAD.MOV R7, RZ, RZ, -R7 ;  /* 0x000000ffff07a224 */ /* 0x000fe200078e0a07 */
[----:B------:R-:W-:-:S05]  /*04a0*/  @!P1 LOP3.LUT R7, RZ, R11, RZ, 0x33, !PT ;  /* 0x0000000bff079212 */ /* 0x000fca00078e33ff */
[----:B------:R-:W-:Y:S02]  /*04b0*/  IMAD.MOV R2, RZ, RZ, -R7 ;  /* 0x000000ffff027224 */ /* 0x000fe400078e0a07 */
[----:B------:R-:W-:Y:S02]  /*04c0*/  IMAD.SHL.U32 R7, R7, 0x40, RZ ;  /* 0x0000004007077824 */ /* 0x000fe400078e00ff */
[----:B------:R-:W-:Y:S01]  /*04d0*/  IMAD R2, R11, R2, R4 ;  /* 0x000000020b027224 */ /* 0x000fe200078e0204 */
[----:B0-----:R-:W-:Y:S02]  /*04e0*/  SHF.R.U32.HI R5, RZ, 0x5, R0 ;  /* 0x00000005ff057819 */ /* 0x001fe40000011600 */
[----:B------:R-:W-:Y:S01]  /*04f0*/  LOP3.LUT R4, R0, 0x1f, RZ, 0xc0, !PT ;  /* 0x0000001f00047812 */ /* 0x000fe200078ec0ff */
[----:B------:R-:W-:Y:S01]  /*0500*/  IMAD.IADD R3, R6, 0x1, R2 ;  /* 0x0000000106037824 */ /* 0x000fe200078e0202 */
[----:B------:R-:W-:Y:S02]  /*0510*/  SGXT.U32 R2, R5, 0x2 ;  /* 0x000000020502781a */ /* 0x000fe40000000000 */
[----:B------:R-:W-:Y:S01]  /*0520*/  LOP3.LUT R8, R0, 0x60, RZ, 0xc0, !PT ;  /* 0x0000006000087812 */ /* 0x000fe200078ec0ff */
[----:B------:R-:W-:Y:S01]  /*0530*/  IMAD R3, R3, 0x20, R4 ;  /* 0x0000002003037824 */ /* 0x000fe200078e0204 */
[----:B------:R-:W-:-:S02]  /*0540*/  LOP3.LUT R4, R2, 0x4, RZ, 0xfc, !PT ;  /* 0x0000000402047812 */ /* 0x000fc400078efcff */
[C---:B------:R-:W-:Y:S02]  /*0550*/  LOP3.LUT R5, R2.reuse, 0x8, RZ, 0xfc, !PT ;  /* 0x0000000802057812 */ /* 0x040fe400078efcff */
[----:B------:R-:W-:Y:S01]  /*0560*/  LOP3.LUT R6, R2, 0xc, RZ, 0xfc, !PT ;  /* 0x0000000c02067812 */ /* 0x000fe200078efcff */
[----:B------:R-:W-:Y:S05]  /*0570*/  @P0 BRA `(.L_x_0) ;  /* 0x000000b000000947 */ /* 0x000fea0003800000 */
[----:B------:R-:W-:Y:S01]  /*0580*/  IMAD.SHL.U32 R8, R8, 0x8, RZ ;  /* 0x0000000808087824 */ /* 0x000fe200078e00ff */
[C---:B------:R-:W-:Y:S01]  /*0590*/  LOP3.LUT R12, R0.reuse, 0x10, RZ, 0xc0, !PT ;  /* 0x00000010000c7812 */ /* 0x040fe200078ec0ff */
[C---:B------:R-:W-:Y:S01]  /*05a0*/  IMAD.SHL.U32 R9, R0.reuse, 0x2, RZ ;  /* 0x0000000200097824 */ /* 0x040fe200078e00ff */
[C---:B------:R-:W-:Y:S01]  /*05b0*/  LOP3.LUT R13, R0.reuse, 0x40, RZ, 0xc0, !PT ;  /* 0x00000040000d7812 */ /* 0x040fe200078ec0ff */
[C---:B------:R-:W-:Y:S01]  /*05c0*/  IMAD.SHL.U32 R10, R0.reuse, 0x40, RZ ;  /* 0x00000040000a7824 */ /* 0x040fe200078e00ff */
[----:B------:R-:W-:Y:S01]  /*05d0*/  CS2R R20, SRZ ;  /* 0x0000000000147805 */ /* 0x000fe2000001ff00 */
[----:B------:R-:W-:Y:S01]  /*05e0*/  IMAD.SHL.U32 R11, R0, 0x8, RZ ;  /* 0x00000008000b7824 */ /* 0x000fe200078e00ff */
[----:B------:R-:W-:Y:S01]  /*05f0*/  CS2R R22, SRZ ;  /* 0x0000000000167805 */ /* 0x000fe2000001ff00 */
[----:B------:R-:W-:Y:S01]  /*0600*/  CS2R R16, SRZ ;  /* 0x0000000000107805 */ /* 0x000fe2000001ff00 */
[----:B------:R-:W-:Y:S01]  /*0610*/  CS2R R18, SRZ ;  /* 0x0000000000127805 */ /* 0x000fe2000001ff00 */
[----:B------:R-:W-:Y:S05]  /*0620*/  BRA `(.L_x_1) ;  /* 0x0000136000007947 */ /* 0x000fea0003800000 */
.L_x_0:
[----:B------:R-:W-:Y:S01]  /*0630*/  IABS R15, c[0x0][0x17c] ;  /* 0x00005f00000f7a13 */ /* 0x000fe20000000000 */
[----:B------:R-:W-:Y:S01]  /*0640*/  IMAD.SHL.U32 R8, R8, 0x8, RZ ;  /* 0x0000000808087824 */ /* 0x000fe200078e00ff */
[----:B------:R-:W-:Y:S01]  /*0650*/  IABS R13, c[0x0][0x178] ;  /* 0x00005e00000d7a13 */ /* 0x000fe20000000000 */
[----:B------:R-:W-:Y:S01]  /*0660*/  IMAD R77, R4, c[0x0][0x188], RZ ;  /* 0x00006200044d7a24 */ /* 0x000fe200078e02ff */
[----:B------:R-:W0:Y:S01]  /*0670*/  I2F.RP R12, R15 ;  /* 0x0000000f000c7306 */ /* 0x000e220000209400 */
[----:B------:R-:W-:Y:S01]  /*0680*/  SHF.R.U32.HI R10, RZ, 0x4, R0 ;  /* 0x00000004ff0a7819 */ /* 0x000fe20000011600 */
[----:B------:R-:W-:Y:S01]  /*0690*/  IMAD R64, R2, c[0x0][0x188], RZ ;  /* 0x0000620002407a24 */ /* 0x000fe200078e02ff */
[----:B------:R-:W-:Y:S01]  /*06a0*/  LEA.HI R9, R0, R7, RZ, 0x1c ;  /* 0x0000000700097211 */ /* 0x000fe200078fe0ff */
[----:B------:R-:W-:Y:S01]  /*06b0*/  IMAD R73, R6, c[0x0][0x188], RZ ;  /* 0x0000620006497a24 */ /* 0x000fe200078e02ff */
[----:B------:R-:W-:Y:S01]  /*06c0*/  SGXT.U32 R10, R10, 0x3 ;  /* 0x000000030a0a781a */ /* 0x000fe20000000000 */
[----:B------:R-:W-:Y:S01]  /*06d0*/  IMAD R75, R5, c[0x0][0x188], RZ ;  /* 0x00006200054b7a24 */ /* 0x000fe200078e02ff */
[----:B------:R-:W-:Y:S01]  /*06e0*/  IADD3 R9, R9, 0x38, RZ ;  /* 0x0000003809097810 */ /* 0x000fe20007ffe0ff */
[----:B------:R-:W1:Y:S01]  /*06f0*/  I2F.RP R14, R13 ;  /* 0x0000000d000e7306 */ /* 0x000e620000209400 */
[----:B------:R-:W-:Y:S01]  /*0700*/  LOP3.LUT R23, R7, R10, RZ, 0xfc, !PT ;  /* 0x0000000a07177212 */ /* 0x000fe200078efcff */
[----:B------:R-:W-:Y:S01]  /*0710*/  IMAD.MOV.U32 R61, RZ, RZ, c[0x0][0x18c] ;  /* 0x00006300ff3d7624 */ /* 0x000fe200078e00ff */
[----:B------:R-:W-:Y:S01]  /*0720*/  SHF.R.S32.HI R10, RZ, 0x1f, R59 ;  /* 0x0000001fff0a7819 */ /* 0x000fe2000001143b */
[----:B------:R-:W-:Y:S01]  /*0730*/  IMAD.MOV.U32 R60, RZ, RZ, c[0x0][0x188] ;  /* 0x00006200ff3c7624 */ /* 0x000fe200078e00ff */
[----:B------:R-:W-:Y:S01]  /*0740*/  LOP3.LUT R25, R23, 0x28, RZ, 0xfc, !PT ;  /* 0x0000002817197812 */ /* 0x000fe200078efcff */
[----:B------:R-:W-:Y:S01]  /*0750*/  IMAD.SHL.U32 R61, R61, 0x10, RZ ;  /* 0x000000103d3d7824 */ /* 0x000fe200078e00ff */
[----:B------:R-:W-:Y:S01]  /*0760*/  LEA.HI R59, R10, R59, RZ, 0x4 ;  /* 0x0000003b0a3b7211 */ /* 0x000fe200078f20ff */
[----:B0-----:R-:W0:Y:S01]  /*0770*/  MUFU.RCP R12, R12 ;  /* 0x0000000c000c7308 */ /* 0x001e220000001000 */
[----:B------:R-:W-:Y:S01]  /*0780*/  ISETP.GE.AND P4, PT, R9, RZ, PT ;  /* 0x000000ff0900720c */ /* 0x000fe20003f86270 */
[----:B------:R-:W-:Y:S01]  /*0790*/  IMAD.SHL.U32 R60, R60, 0x10, RZ ;  /* 0x000000103c3c7824 */ /* 0x000fe200078e00ff */
[----:B------:R-:W-:-:S02]  /*07a0*/  IABS R22, R25 ;  /* 0x0000001900167213 */ /* 0x000fc40000000000 */
[C---:B------:R-:W-:Y:S02]  /*07b0*/  LOP3.LUT R27, R23.reuse, 0x18, RZ, 0xfc, !PT ;  /* 0x00000018171b7812 */ /* 0x040fe400078efcff */
[C---:B------:R-:W-:Y:S01]  /*07c0*/  LOP3.LUT R31, R23.reuse, 0x8, RZ, 0xfc, !PT ;  /* 0x00000008171f7812 */ /* 0x040fe200078efcff */
[----:B-1----:R-:W1:Y:S01]  /*07d0*/  MUFU.RCP R14, R14 ;  /* 0x0000000e000e7308 */ /* 0x002e620000001000 */
[----:B------:R-:W-:Y:S02]  /*07e0*/  IABS R26, R27 ;  /* 0x0000001b001a7213 */ /* 0x000fe40000000000 */
[----:B------:R-:W-:Y:S02]  /*07f0*/  LOP3.LUT R29, R23, 0x10, RZ, 0xfc, !PT ;  /* 0x00000010171d7812 */ /* 0x000fe400078efcff */
[----:B------:R-:W-:Y:S02]  /*0800*/  IABS R30, R31 ;  /* 0x0000001f001e7213 */ /* 0x000fe40000000000 */
[----:B------:R-:W-:-:S02]  /*0810*/  IABS R28, R29 ;  /* 0x0000001d001c7213 */ /* 0x000fc40000000000 */
[----:B0-----:R-:W-:Y:S02]  /*0820*/  IADD3 R16, R12, 0xffffffe, RZ ;  /* 0x0ffffffe0c107810 */ /* 0x001fe40007ffe0ff */
[----:B------:R-:W-:Y:S02]  /*0830*/  IABS R34, R23 ;  /* 0x0000001700227213 */ /* 0x000fe40000000000 */
[----:B------:R0:W2:Y:S01]  /*0840*/  F2I.FTZ.U32.TRUNC.NTZ R17, R16 ;  /* 0x0000001000117305 */ /* 0x0000a2000021f000 */
[----:B------:R-:W-:Y:S02]  /*0850*/  ISETP.GE.AND P1, PT, R23, RZ, PT ;  /* 0x000000ff1700720c */ /* 0x000fe40003f26270 */
[----:B-1----:R-:W-:Y:S02]  /*0860*/  IADD3 R11, R14, 0xffffffe, RZ ;  /* 0x0ffffffe0e0b7810 */ /* 0x002fe40007ffe0ff */
[----:B------:R-:W-:Y:S02]  /*0870*/  SHF.R.S32.HI R41, RZ, 0x6, R0 ;  /* 0x00000006ff297819 */ /* 0x000fe40000011400 */
[----:B------:R-:W-:-:S02]  /*0880*/  LOP3.LUT R58, R0, 0xf, RZ, 0xc0, !PT ;  /* 0x0000000f003a7812 */ /* 0x000fc400078ec0ff */
[----:B------:R-:W1:Y:S01]  /*0890*/  F2I.FTZ.U32.TRUNC.NTZ R11, R11 ;  /* 0x0000000b000b7305 */ /* 0x000e62000021f000 */
[----:B0-----:R-:W-:Y:S01]  /*08a0*/  IMAD.MOV.U32 R16, RZ, RZ, RZ ;  /* 0x000000ffff107224 */ /* 0x001fe200078e00ff */
[----:B------:R-:W-:Y:S01]  /*08b0*/  SGXT R41, R41, 0x1 ;  /* 0x000000012929781a */ /* 0x000fe20000000200 */
[----:B------:R-:W-:Y:S01]  /*08c0*/  IMAD R71, R58, c[0x0][0x18c], RZ ;  /* 0x000063003a477a24 */ /* 0x000fe200078e02ff */
[----:B------:R-:W-:Y:S02]  /*08d0*/  SHF.R.S32.HI R59, RZ, 0x4, R59 ;  /* 0x00000004ff3b7819 */ /* 0x000fe4000001143b */
[----:B------:R-:W-:Y:S01]  /*08e0*/  LOP3.LUT R62, R41, 0x90, RZ, 0xc0, !PT ;  /* 0x00000090293e7812 */ /* 0x000fe200078ec0ff */
[----:B--2---:R-:W-:-:S04]  /*08f0*/  IMAD.MOV R18, RZ, RZ, -R17 ;  /* 0x000000ffff127224 */ /* 0x004fc800078e0a11 */
[----:B------:R-:W-:Y:S01]  /*0900*/  IMAD R19, R18, R15, RZ ;  /* 0x0000000f12137224 */ /* 0x000fe200078e02ff */
[----:B------:R-:W-:-:S03]  /*0910*/  IABS R18, R9 ;  /* 0x0000000900127213 */ /* 0x000fc60000000000 */
[----:B------:R-:W-:Y:S01]  /*0920*/  IMAD.HI.U32 R17, R17, R19, R16 ;  /* 0x0000001311117227 */ /* 0x000fe200078e0010 */
[----:B------:R-:W-:-:S03]  /*0930*/  LOP3.LUT R16, R23, 0x30, RZ, 0xfc, !PT ;  /* 0x0000003017107812 */ /* 0x000fc600078efcff */
[----:B-1----:R-:W-:Y:S01]  /*0940*/  IMAD.MOV R12, RZ, RZ, -R11 ;  /* 0x000000ffff0c7224 */ /* 0x002fe200078e0a0b */
[----:B------:R-:W-:Y:S01]  /*0950*/  IABS R20, R16 ;  /* 0x0000001000147213 */ /* 0x000fe20000000000 */
[----:B------:R-:W-:-:S04]  /*0960*/  IMAD.HI.U32 R10, R17, R18, RZ ;  /* 0x00000012110a7227 */ /* 0x000fc800078e00ff */
[----:B------:R-:W-:Y:S02]  /*0970*/  IMAD.MOV R19, RZ, RZ, -R10 ;  /* 0x000000ffff137224 */ /* 0x000fe400078e0a0a */
[----:B------:R-:W-:Y:S02]  /*0980*/  IMAD R21, R12, R13, RZ ;  /* 0x0000000d0c157224 */ /* 0x000fe400078e02ff */
[----:B------:R-:W-:Y:S02]  /*0990*/  IMAD.MOV.U32 R10, RZ, RZ, RZ ;  /* 0x000000ffff0a7224 */ /* 0x000fe400078e00ff */
[----:B------:R-:W-:-:S04]  /*09a0*/  IMAD.HI.U32 R9, R17, R20, RZ ;  /* 0x0000001411097227 */ /* 0x000fc800078e00ff */
[----:B------:R-:W-:Y:S01]  /*09b0*/  IMAD.HI.U32 R14, R11, R21, R10 ;  /* 0x000000150b0e7227 */ /* 0x000fe200078e000a */
[----:B------:R-:W-:-:S03]  /*09c0*/  LOP3.LUT R21, R23, 0x20, RZ, 0xfc, !PT ;  /* 0x0000002017157812 */ /* 0x000fc600078efcff */
[----:B------:R-:W-:Y:S01]  /*09d0*/  IMAD.MOV R9, RZ, RZ, -R9 ;  /* 0x000000ffff097224 */ /* 0x000fe200078e0a09 */
[----:B------:R-:W-:Y:S01]  /*09e0*/  IABS R24, R21 ;  /* 0x0000001500187213 */ /* 0x000fe20000000000 */
[----:B------:R-:W-:-:S04]  /*09f0*/  IMAD.HI.U32 R12, R17, R22, RZ ;  /* 0x00000016110c7227 */ /* 0x000fc800078e00ff */
[----:B------:R-:W-:Y:S02]  /*0a00*/  IMAD R20, R15, R9, R20 ;  /* 0x000000090f147224 */ /* 0x000fe400078e0214 */
[----:B------:R-:W-:Y:S02]  /*0a10*/  IMAD.MOV R12, RZ, RZ, -R12 ;  /* 0x000000ffff0c7224 */ /* 0x000fe400078e0a0c */
[----:B------:R-:W-:Y:S01]  /*0a20*/  IMAD.HI.U32 R9, R17, R24, RZ ;  /* 0x0000001811097227 */ /* 0x000fe200078e00ff */
[----:B------:R-:W-:-:S03]  /*0a30*/  ISETP.GT.U32.AND P6, PT, R15, R20, PT ;  /* 0x000000140f00720c */ /* 0x000fc60003fc4070 */
[C---:B------:R-:W-:Y:S01]  /*0a40*/  IMAD R18, R15.reuse, R19, R18 ;  /* 0x000000130f127224 */ /* 0x040fe200078e0212 */
[----:B------:R-:W-:Y:S01]  /*0a50*/  IABS R19, R3 ;  /* 0x0000000300137213 */ /* 0x000fe20000000000 */
[C---:B------:R-:W-:Y:S02]  /*0a60*/  IMAD R22, R15.reuse, R12, R22 ;  /* 0x0000000c0f167224 */ /* 0x040fe400078e0216 */
[----:B------:R-:W-:Y:S01]  /*0a70*/  IMAD.MOV R11, RZ, RZ, -R9 ;  /* 0x000000ffff0b7224 */ /* 0x000fe200078e0a09 */
[----:B------:R-:W-:Y:S01]  /*0a80*/  ISETP.GT.U32.AND P5, PT, R15, R18, PT ;  /* 0x000000120f00720c */ /* 0x000fe20003fa4070 */
[----:B------:R-:W-:Y:S01]  /*0a90*/  IMAD.HI.U32 R10, R17, R26, RZ ;  /* 0x0000001a110a7227 */ /* 0x000fe200078e00ff */
[----:B------:R-:W-:-:S03]  /*0aa0*/  ISETP.GT.U32.AND P3, PT, R15, R22, PT ;  /* 0x000000160f00720c */ /* 0x000fc60003f64070 */
[C---:B------:R-:W-:Y:S02]  /*0ab0*/  IMAD R24, R15.reuse, R11, R24 ;  /* 0x0000000b0f187224 */ /* 0x040fe400078e0218 */
[----:B------:R-:W-:Y:S02]  /*0ac0*/  IMAD.MOV R12, RZ, RZ, -R10 ;  /* 0x000000ffff0c7224 */ /* 0x000fe400078e0a0a */
[--C-:B------:R-:W-:Y:S01]  /*0ad0*/  @!P6 IMAD.IADD R20, R20, 0x1, -R15.reuse ;  /* 0x000000011414e824 */ /* 0x100fe200078e0a0f */
[C---:B------:R-:W-:Y:S01]  /*0ae0*/  ISETP.GT.U32.AND P0, PT, R15.reuse, R24, PT ;  /* 0x000000180f00720c */ /* 0x040fe20003f04070 */
[C---:B------:R-:W-:Y:S01]  /*0af0*/  IMAD R26, R15.reuse, R12, R26 ;  /* 0x0000000c0f1a7224 */ /* 0x040fe200078e021a */
[----:B------:R-:W-:Y:S01]  /*0b00*/  LOP3.LUT R12, R0, 0x10, RZ, 0xc0, !PT ;  /* 0x00000010000c7812 */ /* 0x000fe200078ec0ff */
[--C-:B------:R-:W-:Y:S01]  /*0b10*/  @!P5 IMAD.IADD R18, R18, 0x1, -R15.reuse ;  /* 0x000000011212d824 */ /* 0x100fe200078e0a0f */
[C---:B------:R-:W-:Y:S01]  /*0b20*/  ISETP.GT.U32.AND P5, PT, R15.reuse, R20, PT ;  /* 0x000000140f00720c */ /* 0x040fe20003fa4070 */
[----:B------:R-:W-:Y:S01]  /*0b30*/  @!P3 IMAD.IADD R22, R22, 0x1, -R15 ;  /* 0x000000011616b824 */ /* 0x000fe200078e0a0f */
[----:B------:R-:W-:Y:S01]  /*0b40*/  ISETP.GT.U32.AND P2, PT, R15, R26, PT ;  /* 0x0000001a0f00720c */ /* 0x000fe20003f44070 */
[----:B------:R-:W-:Y:S01]  /*0b50*/  IMAD.HI.U32 R10, R17, R30, RZ ;  /* 0x0000001e110a7227 */ /* 0x000fe200078e00ff */
[----:B------:R-:W-:-:S03]  /*0b60*/  ISETP.GT.U32.AND P6, PT, R15, R18, PT ;  /* 0x000000120f00720c */ /* 0x000fc60003fc4070 */
[----:B------:R-:W-:-:S04]  /*0b70*/  IMAD.HI.U32 R9, R17, R28, RZ ;  /* 0x0000001c11097227 */ /* 0x000fc800078e00ff */
[----:B------:R-:W-:Y:S01]  /*0b80*/  @!P0 IMAD.IADD R24, R24, 0x1, -R15 ;  /* 0x0000000118188824 */ /* 0x000fe200078e0a0f */
[----:B------:R-:W-:Y:S01]  /*0b90*/  ISETP.GT.U32.AND P0, PT, R15, R22, PT ;  /* 0x000000160f00720c */ /* 0x000fe20003f04070 */
[----:B------:R-:W-:-:S03]  /*0ba0*/  IMAD.HI.U32 R17, R17, R34, RZ ;  /* 0x0000002211117227 */ /* 0x000fc600078e00ff */
[C---:B------:R-:W-:Y:S01]  /*0bb0*/  ISETP.GT.U32.AND P3, PT, R15.reuse, R24, PT ;  /* 0x000000180f00720c */ /* 0x040fe20003f64070 */
[----:B------:R-:W-:Y:S02]  /*0bc0*/  IMAD.MOV R10, RZ, RZ, -R10 ;  /* 0x000000ffff0a7224 */ /* 0x000fe400078e0a0a */
[----:B------:R-:W-:Y:S02]  /*0bd0*/  IMAD.MOV R9, RZ, RZ, -R9 ;  /* 0x000000ffff097224 */ /* 0x000fe400078e0a09 */
[----:B------:R-:W-:Y:S02]  /*0be0*/  IMAD.SHL.U32 R11, R0, 0x8, RZ ;  /* 0x00000008000b7824 */ /* 0x000fe400078e00ff */
[----:B------:R-:W-:Y:S02]  /*0bf0*/  IMAD.MOV R17, RZ, RZ, -R17 ;  /* 0x000000ffff117224 */ /* 0x000fe400078e0a11 */
[----:B------:R-:W-:Y:S01]  /*0c00*/  IMAD R30, R15, R10, R30 ;  /* 0x0000000a0f1e7224 */ /* 0x000fe200078e021e */
[----:B------:R-:W-:Y:S01]  /*0c10*/  LOP3.LUT R32, R11, 0x30, RZ, 0xc0, !PT ;  /* 0x000000300b207812 */ /* 0x000fe200078ec0ff */
[----:B------:R-:W-:-:S04]  /*0c20*/  IMAD.HI.U32 R14, R14, R19, RZ ;  /* 0x000000130e0e7227 */ /* 0x000fc800078e00ff */
[C---:B------:R-:W-:Y:S02]  /*0c30*/  IMAD R28, R15.reuse, R9, R28 ;  /* 0x000000090f1c7224 */ /* 0x040fe400078e021c */
[----:B------:R-:W-:Y:S02]  /*0c40*/  IMAD.SHL.U32 R9, R0, 0x2, RZ ;  /* 0x0000000200097824 */ /* 0x000fe400078e00ff */
[----:B------:R-:W-:Y:S02]  /*0c50*/  @!P2 IMAD.IADD R26, R26, 0x1, -R15 ;  /* 0x000000011a1aa824 */ /* 0x000fe400078e0a0f */
[C---:B------:R-:W-:Y:S01]  /*0c60*/  IMAD R34, R15.reuse, R17, R34 ;  /* 0x000000110f227224 */ /* 0x040fe200078e0222 */
[--C-:B------:R-:W-:Y:S01]  /*0c70*/  LOP3.LUT R62, R62, 0x7e, R9.reuse, 0x78, !PT ;  /* 0x0000007e3e3e7812 */ /* 0x100fe200078e7809 */
[----:B------:R-:W-:Y:S01]  /*0c80*/  IMAD.MOV R36, RZ, RZ, -R14 ;  /* 0x000000ffff247224 */ /* 0x000fe200078e0a0e */
[----:B------:R-:W-:Y:S01]  /*0c90*/  LOP3.LUT R14, R32, 0x10, R9, 0x78, !PT ;  /* 0x00000010200e7812 */ /* 0x000fe200078e7809 */
[--C-:B------:R-:W-:Y:S01]  /*0ca0*/  @!P5 IMAD.IADD R20, R20, 0x1, -R15.reuse ;  /* 0x000000011414d824 */ /* 0x100fe200078e0a0f */
[C---:B------:R-:W-:Y:S01]  /*0cb0*/  ISETP.GT.U32.AND P5, PT, R15.reuse, R30, PT ;  /* 0x0000001e0f00720c */ /* 0x040fe20003fa4070 */
[----:B------:R-:W-:Y:S01]  /*0cc0*/  @!P6 IMAD.IADD R18, R18, 0x1, -R15 ;  /* 0x000000011212e824 */ /* 0x000fe200078e0a0f */
[----:B------:R-:W-:Y:S01]  /*0cd0*/  ISETP.GT.U32.AND P2, PT, R15, R26, PT ;  /* 0x0000001a0f00720c */ /* 0x000fe20003f44070 */
[----:B------:R-:W-:Y:S01]  /*0ce0*/  IMAD R32, R13, R36, R19 ;  /* 0x000000240d207224 */ /* 0x000fe200078e0213 */
[C---:B------:R-:W-:Y:S01]  /*0cf0*/  ISETP.GT.U32.AND P6, PT, R15.reuse, R28, PT ;  /* 0x0000001c0f00720c */ /* 0x040fe20003fc4070 */
[--C-:B------:R-:W-:Y:S01]  /*0d00*/  @!P0 IMAD.IADD R22, R22, 0x1, -R15.reuse ;  /* 0x0000000116168824 */ /* 0x100fe200078e0a0f */
[----:B------:R-:W-:Y:S01]  /*0d10*/  ISETP.GT.U32.AND P0, PT, R15, R34, PT ;  /* 0x000000220f00720c */ /* 0x000fe20003f04070 */
[--C-:B------:R-:W-:Y:S01]  /*0d20*/  @!P3 IMAD.IADD R24, R24, 0x1, -R15.reuse ;  /* 0x000000011818b824 */ /* 0x100fe200078e0a0f */
[----:B------:R-:W-:Y:S01]  /*0d30*/  ISETP.GT.U32.AND P3, PT, R13, R32, PT ;  /* 0x000000200d00720c */ /* 0x000fe20003f64070 */
[----:B------:R-:W-:Y:S01]  /*0d40*/  IMAD.SHL.U32 R10, R0, 0x40, RZ ;  /* 0x00000040000a7824 */ /* 0x000fe200078e00ff */
[----:B------:R-:W-:Y:S01]  /*0d50*/  SHF.R.S32.HI R19, RZ, 0x2, R0 ;  /* 0x00000002ff137819 */ /* 0x000fe20000011400 */
[----:B------:R-:W-:Y:S01]  /*0d60*/  @!P4 IMAD.MOV R18, RZ, RZ, -R18 ;  /* 0x000000ffff12c224 */ /* 0x000fe200078e0a12 */
[----:B------:R-:W-:Y:S01]  /*0d70*/  ISETP.GE.AND P4, PT, R21, RZ, PT ;  /* 0x000000ff1500720c */ /* 0x000fe20003f86270 */
[--C-:B------:R-:W-:Y:S01]  /*0d80*/  @!P5 IMAD.IADD R30, R30, 0x1, -R15.reuse ;  /* 0x000000011e1ed824 */ /* 0x100fe200078e0a0f */
[----:B------:R-:W-:Y:S01]  /*0d90*/  LOP3.LUT R17, R10, 0x1c0, RZ, 0xc0, !PT ;  /* 0x000001c00a117812 */ /* 0x000fe200078ec0ff */
[--C-:B------:R-:W-:Y:S01]  /*0da0*/  @!P2 IMAD.IADD R26, R26, 0x1, -R15.reuse ;  /* 0x000000011a1aa824 */ /* 0x100fe200078e0a0f */
[----:B------:R-:W-:Y:S01]  /*0db0*/  ISETP.GE.AND P2, PT, R16, RZ, PT ;  /* 0x000000ff1000720c */ /* 0x000fe20003f46270 */
[--C-:B------:R-:W-:Y:S01]  /*0dc0*/  @!P6 IMAD.IADD R28, R28, 0x1, -R15.reuse ;  /* 0x000000011c1ce824 */ /* 0x100fe200078e0a0f */
[----:B------:R-:W-:Y:S01]  /*0dd0*/  SGXT R19, R19, 0x1 ;  /* 0x000000011313781a */ /* 0x000fe20000000200 */
[----:B------:R-:W-:Y:S01]  /*0de0*/  @!P0 IMAD.IADD R34, R34, 0x1, -R15 ;  /* 0x0000000122228824 */ /* 0x000fe200078e0a0f */
[C---:B------:R-:W-:Y:S01]  /*0df0*/  ISETP.GT.U32.AND P0, PT, R15.reuse, R30, PT ;  /* 0x0000001e0f00720c */ /* 0x040fe20003f04070 */
[----:B------:R-:W-:Y:S01]  /*0e00*/  @!P3 IMAD.IADD R32, R32, 0x1, -R13 ;  /* 0x000000012020b824 */ /* 0x000fe200078e0a0d */
[C---:B------:R-:W-:Y:S01]  /*0e10*/  ISETP.GT.U32.AND P5, PT, R15.reuse, R28, PT ;  /* 0x0000001c0f00720c */ /* 0x040fe20003fa4070 */
[----:B------:R-:W-:Y:S01]  /*0e20*/  IMAD R17, R12, 0x20, R17 ;  /* 0x000000200c117824 */ /* 0x000fe200078e0211 */
[----:B------:R-:W-:Y:S01]  /*0e30*/  ISETP.GT.U32.AND P3, PT, R15, R34, PT ;  /* 0x000000220f00720c */ /* 0x000fe20003f64070 */
[----:B------:R-:W-:Y:S01]  /*0e40*/  IMAD.SHL.U32 R16, R0, 0x20, RZ ;  /* 0x0000002000107824 */ /* 0x000fe200078e00ff */
[----:B------:R-:W-:Y:S01]  /*0e50*/  ISETP.GE.AND P6, PT, R25, RZ, PT ;  /* 0x000000ff1900720c */ /* 0x000fe20003fc6270 */
[----:B------:R-:W-:Y:S01]  /*0e60*/  IMAD.IADD R14, R17, 0x1, R14 ;  /* 0x00000001110e7824 */ /* 0x000fe200078e020e */
[----:B------:R-:W-:Y:S01]  /*0e70*/  LOP3.LUT R66, R62, 0x20, RZ, 0x3c, !PT ;  /* 0x000000203e427812 */ /* 0x000fe200078e3cff */
[----:B------:R-:W-:Y:S01]  /*0e80*/  @!P2 IMAD.MOV R20, RZ, RZ, -R20 ;  /* 0x000000ffff14a224 */ /* 0x000fe200078e0a14 */
[----:B------:R-:W-:Y:S01]  /*0e90*/  LOP3.LUT R17, R16, 0x60, RZ, 0xc0, !PT ;  /* 0x0000006010117812 */ /* 0x000fe200078ec0ff */
[----:B------:R-:W-:Y:S01]  /*0ea0*/  @!P4 IMAD.MOV R24, RZ, RZ, -R24 ;  /* 0x000000ffff18c224 */ /* 0x000fe200078e0a18 */
[----:B------:R-:W-:Y:S01]  /*0eb0*/  LOP3.LUT R16, R8, 0x90, R19, 0xf8, !PT ;  /* 0x0000009008107812 */ /* 0x000fe200078ef813 */
[--C-:B------:R-:W-:Y:S01]  /*0ec0*/  @!P0 IMAD.IADD R30, R30, 0x1, -R15.reuse ;  /* 0x000000011e1e8824 */ /* 0x100fe200078e0a0f */
[----:B------:R-:W-:Y:S01]  /*0ed0*/  ISETP.GT.U32.AND P2, PT, R13, R32, PT ;  /* 0x000000200d00720c */ /* 0x000fe20003f44070 */
[----:B------:R-:W-:Y:S01]  /*0ee0*/  @!P5 IMAD.IADD R28, R28, 0x1, -R15 ;  /* 0x000000011c1cd824 */ /* 0x000fe200078e0a0f */
[----:B------:R-:W-:Y:S01]  /*0ef0*/  ISETP.GE.AND P0, PT, R29, RZ, PT ;  /* 0x000000ff1d00720c */ /* 0x000fe20003f06270 */
[----:B------:R-:W-:Y:S01]  /*0f00*/  IMAD R17, R12, 0x40, R17 ;  /* 0x000000400c117824 */ /* 0x000fe200078e0211 */
[----:B------:R-:W-:Y:S01]  /*0f10*/  LOP3.LUT R16, R16, 0x10, R9, 0x78, !PT ;  /* 0x0000001010107812 */ /* 0x000fe200078e7809 */
[----:B------:R-:W-:Y:S01]  /*0f20*/  @!P3 IMAD.IADD R34, R34, 0x1, -R15 ;  /* 0x000000012222b824 */ /* 0x000fe200078e0a0f */
[----:B------:R-:W-:Y:S01]  /*0f30*/  ISETP.GE.AND P5, PT, R27, RZ, PT ;  /* 0x000000ff1b00720c */ /* 0x000fe20003fa6270 */
[----:B------:R-:W-:Y:S01]  /*0f40*/  @!P6 IMAD.MOV R22, RZ, RZ, -R22 ;  /* 0x000000ffff16e224 */ /* 0x000fe200078e0a16 */
[----:B------:R-:W-:Y:S01]  /*0f50*/  ISETP.GE.AND P3, PT, R31, RZ, PT ;  /* 0x000000ff1f00720c */ /* 0x000fe20003f66270 */
[----:B------:R-:W-:Y:S01]  /*0f60*/  IMAD.IADD R15, R16, 0x1, R17 ;  /* 0x00000001100f7824 */ /* 0x000fe200078e0211 */
[----:B------:R-:W-:Y:S01]  /*0f70*/  LEA R67, P4, R77, c[0x0][0x160], 0x1 ;  /* 0x000058004d437a11 */ /* 0x000fe200078808ff */
[----:B------:R-:W-:Y:S01]  /*0f80*/  IMAD.MOV.U32 R16, RZ, RZ, R34 ;  /* 0x000000ffff107224 */ /* 0x000fe200078e0022 */
[----:B------:R-:W-:Y:S01]  /*0f90*/  LOP3.LUT R68, R14, 0x20, RZ, 0x3c, !PT ;  /* 0x000000200e447812 */ /* 0x000fe200078e3cff */
[----:B------:R-:W-:Y:S01]  /*0fa0*/  @!P2 IMAD.IADD R32, R32, 0x1, -R13 ;  /* 0x000000012020a824 */ /* 0x000fe200078e0a0d */
[----:B------:R-:W-:Y:S01]  /*0fb0*/  ISETP.NE.AND P2, PT, RZ, c[0x0][0x17c], PT ;  /* 0x00005f00ff007a0c */ /* 0x000fe20003f45270 */
[----:B------:R-:W-:Y:S01]  /*0fc0*/  @!P1 IMAD.MOV R16, RZ, RZ, -R16 ;  /* 0x000000ffff109224 */ /* 0x000fe200078e0a10 */
[----:B------:R-:W-:Y:S01]  /*0fd0*/  LOP3.LUT R13, RZ, c[0x0][0x17c], RZ, 0x33, !PT ;  /* 0x00005f00ff0d7a12 */ /* 0x000fe200078e33ff */
[----:B------:R-:W-:Y:S01]  /*0fe0*/  @!P0 IMAD.MOV R28, RZ, RZ, -R28 ;  /* 0x000000ffff1c8224 */ /* 0x000fe200078e0a1c */
[----:B------:R-:W-:Y:S01]  /*0ff0*/  ISETP.GE.AND P1, PT, R3, RZ, PT ;  /* 0x000000ff0300720c */ /* 0x000fe20003f26270 */
[----:B------:R-:W-:Y:S01]  /*1000*/  @!P5 IMAD.MOV R26, RZ, RZ, -R26 ;  /* 0x000000ffff1ad224 */ /* 0x000fe200078e0a1a */
[----:B------:R-:W-:Y:S01]  /*1010*/  ISETP.NE.AND P0, PT, RZ, c[0x0][0x178], PT ;  /* 0x00005e00ff007a0c */ /* 0x000fe20003f05270 */
[----:B------:R-:W-:Y:S01]  /*1020*/  @!P3 IMAD.MOV R30, RZ, RZ, -R30 ;  /* 0x000000ffff1eb224 */ /* 0x000fe200078e0a1e */
[----:B------:R-:W-:-:S02]  /*1030*/  SEL R33, R13, R18, !P2 ;  /* 0x000000120d217207 */ /* 0x000fc40005000000 */
[C---:B------:R-:W-:Y:S01]  /*1040*/  SEL R34, R13.reuse, R20, !P2 ;  /* 0x000000140d227207 */ /* 0x040fe20005000000 */
[----:B------:R-:W-:Y:S01]  /*1050*/  CS2R R18, SRZ ;  /* 0x0000000000127805 */ /* 0x000fe2000001ff00 */
[----:B------:R-:W-:Y:S01]  /*1060*/  SEL R35, R13, R22, !P2 ;  /* 0x000000160d237207 */ /* 0x000fe20005000000 */
[----:B------:R-:W-:Y:S01]  /*1070*/  IMAD R33, R33, c[0x0][0x190], RZ ;  /* 0x0000640021217a24 */ /* 0x000fe200078e02ff */
[C---:B------:R-:W-:Y:S01]  /*1080*/  SEL R36, R13.reuse, R24, !P2 ;  /* 0x000000180d247207 */ /* 0x040fe20005000000 */
[----:B------:R-:W-:Y:S01]  /*1090*/  IMAD R34, R34, c[0x0][0x190], RZ ;  /* 0x0000640022227a24 */ /* 0x000fe200078e02ff */
[C---:B------:R-:W-:Y:S01]  /*10a0*/  SEL R37, R13.reuse, R26, !P2 ;  /* 0x0000001a0d257207 */ /* 0x040fe20005000000 */
[----:B------:R-:W-:Y:S01]  /*10b0*/  @!P1 IMAD.MOV R32, RZ, RZ, -R32 ;  /* 0x000000ffff209224 */ /* 0x000fe200078e0a20 */
[----:B------:R-:W-:Y:S01]  /*10c0*/  SEL R38, R13, R28, !P2 ;  /* 0x0000001c0d267207 */ /* 0x000fe20005000000 */
[----:B------:R-:W-:Y:S01]  /*10d0*/  IMAD R35, R35, c[0x0][0x190], RZ ;  /* 0x0000640023237a24 */ /* 0x000fe200078e02ff */
[C---:B------:R-:W-:Y:S01]  /*10e0*/  SEL R39, R13.reuse, R30, !P2 ;  /* 0x0000001e0d277207 */ /* 0x040fe20005000000 */
[----:B------:R-:W-:Y:S01]  /*10f0*/  IMAD R36, R36, c[0x0][0x190], RZ ;  /* 0x0000640024247a24 */ /* 0x000fe200078e02ff */
[----:B------:R-:W-:Y:S01]  /*1100*/  SEL R40, R13, R16, !P2 ;  /* 0x000000100d287207 */ /* 0x000fe20005000000 */
[----:B------:R-:W-:Y:S01]  /*1110*/  IMAD R37, R37, c[0x0][0x190], RZ ;  /* 0x0000640025257a24 */ /* 0x000fe200078e02ff */
[----:B------:R-:W-:Y:S01]  /*1120*/  LEA R69, P5, R64, c[0x0][0x160], 0x1 ;  /* 0x0000580040457a11 */ /* 0x000fe200078a08ff */
[----:B------:R-:W-:Y:S01]  /*1130*/  IMAD R38, R38, c[0x0][0x190], RZ ;  /* 0x0000640026267a24 */ /* 0x000fe200078e02ff */
[----:B------:R-:W-:Y:S01]  /*1140*/  LEA.HI.X.SX32 R77, R77, c[0x0][0x164], 0x1, P4 ;  /* 0x000059004d4d7a11 */ /* 0x000fe200020f0eff */
[----:B------:R-:W-:Y:S01]  /*1150*/  IMAD R45, R39, c[0x0][0x190], RZ ;  /* 0x00006400272d7a24 */ /* 0x000fe200078e02ff */
[----:B------:R-:W-:Y:S01]  /*1160*/  LEA.HI.X.SX32 R64, R64, c[0x0][0x164], 0x1, P5 ;  /* 0x0000590040407a11 */ /* 0x000fe200028f0eff */
[----:B------:R-:W-:Y:S01]  /*1170*/  IMAD R72, R40, c[0x0][0x190], RZ ;  /* 0x0000640028487a24 */ /* 0x000fe200078e02ff */
[----:B------:R-:W-:Y:S01]  /*1180*/  LEA R63, P2, R73, c[0x0][0x160], 0x1 ;  /* 0x00005800493f7a11 */ /* 0x000fe200078408ff */
[----:B------:R-:W-:Y:S01]  /*1190*/  CS2R R20, SRZ ;  /* 0x0000000000147805 */ /* 0x000fe2000001ff00 */
[----:B------:R-:W-:Y:S01]  /*11a0*/  LEA R65, P3, R75, c[0x0][0x160], 0x1 ;  /* 0x000058004b417a11 */ /* 0x000fe200078608ff */
[----:B------:R-:W-:Y:S01]  /*11b0*/  CS2R R22, SRZ ;  /* 0x0000000000167805 */ /* 0x000fe2000001ff00 */
[----:B------:R-:W-:Y:S01]  /*11c0*/  @!P0 LOP3.LUT R32, RZ, c[0x0][0x178], RZ, 0x33, !PT ;  /* 0x00005e00ff208a12 */ /* 0x000fe200078e33ff */
[----:B------:R-:W-:Y:S01]  /*11d0*/  CS2R R24, SRZ ;  /* 0x0000000000187805 */ /* 0x000fe2000001ff00 */
[----:B------:R-:W-:Y:S01]  /*11e0*/  LEA R56, P4, R33, c[0x0][0x168], 0x1 ;  /* 0x00005a0021387a11 */ /* 0x000fe200078808ff */
[----:B------:R-:W-:Y:S01]  /*11f0*/  CS2R R26, SRZ ;  /* 0x00000000001a7805 */ /* 0x000fe2000001ff00 */
[----:B------:R-:W-:Y:S01]  /*1200*/  LEA R54, P5, R34, c[0x0][0x168], 0x1 ;  /* 0x00005a0022367a11 */ /* 0x000fe200078a08ff */
[----:B------:R-:W-:Y:S01]  /*1210*/  IMAD R32, R32, c[0x0][0x184], RZ ;  /* 0x0000610020207a24 */ /* 0x000fe200078e02ff */
[----:B------:R-:W-:Y:S01]  /*1220*/  LEA.HI.X.SX32 R73, R73, c[0x0][0x164], 0x1, P2 ;  /* 0x0000590049497a11 */ /* 0x000fe200010f0eff */
[----:B------:R-:W-:Y:S01]  /*1230*/  CS2R R16, SRZ ;  /* 0x0000000000107805 */ /* 0x000fe2000001ff00 */
[----:B------:R-:W-:Y:S01]  /*1240*/  LEA.HI.X.SX32 R75, R75, c[0x0][0x164], 0x1, P3 ;  /* 0x000059004b4b7a11 */ /* 0x000fe200018f0eff */
[----:B------:R-:W-:Y:S01]  /*1250*/  CS2R R28, SRZ ;  /* 0x00000000001c7805 */ /* 0x000fe2000001ff00 */
[----:B------:R-:W-:Y:S01]  /*1260*/  LEA.HI.X.SX32 R57, R33, c[0x0][0x16c], 0x1, P4 ;  /* 0x00005b0021397a11 */ /* 0x000fe200020f0eff */
[----:B------:R-:W-:Y:S01]  /*1270*/  CS2R R30, SRZ ;  /* 0x00000000001e7805 */ /* 0x000fe2000001ff00 */
[----:B------:R-:W-:Y:S01]  /*1280*/  LEA.HI.X.SX32 R55, R34, c[0x0][0x16c], 0x1, P5 ;  /* 0x00005b0022377a11 */ /* 0x000fe200028f0eff */
[----:B------:R-:W-:Y:S01]  /*1290*/  IMAD.WIDE R40, R32, 0x2, RZ ;  /* 0x0000000220287825 */ /* 0x000fe200078e02ff */
[----:B------:R-:W-:-:S02]  /*12a0*/  LEA R52, P3, R35, c[0x0][0x168], 0x1 ;  /* 0x00005a0023347a11 */ /* 0x000fc400078608ff */
[----:B------:R-:W-:Y:S02]  /*12b0*/  LEA R39, P2, R36, c[0x0][0x168], 0x1 ;  /* 0x00005a0024277a11 */ /* 0x000fe400078408ff */
[----:B------:R-:W-:Y:S02]  /*12c0*/  LEA R76, P1, R37, c[0x0][0x168], 0x1 ;  /* 0x00005a00254c7a11 */ /* 0x000fe400078208ff */
[----:B------:R-:W-:Y:S02]  /*12d0*/  LEA R46, P0, R38, c[0x0][0x168], 0x1 ;  /* 0x00005a00262e7a11 */ /* 0x000fe400078008ff */
[----:B------:R-:W-:Y:S02]  /*12e0*/  LEA R44, P4, R45, c[0x0][0x168], 0x1 ;  /* 0x00005a002d2c7a11 */ /* 0x000fe400078808ff */
[----:B------:R-:W-:Y:S02]  /*12f0*/  LEA R70, P5, R72, c[0x0][0x168], 0x1 ;  /* 0x00005a0048467a11 */ /* 0x000fe400078a08ff */
[----:B------:R-:W-:-:S02]  /*1300*/  LOP3.LUT R13, R0, 0x40, RZ, 0xc0, !PT ;  /* 0x00000040000d7812 */ /* 0x000fc400078ec0ff */
[----:B------:R-:W-:Y:S02]  /*1310*/  LEA.HI.X.SX32 R53, R35, c[0x0][0x16c], 0x1, P3 ;  /* 0x00005b0023357a11 */ /* 0x000fe400018f0eff */
[----:B------:R-:W-:Y:S02]  /*1320*/  LEA.HI.X.SX32 R51, R36, c[0x0][0x16c], 0x1, P2 ;  /* 0x00005b0024337a11 */ /* 0x000fe400010f0eff */
[----:B------:R-:W-:Y:S02]  /*1330*/  LEA.HI.X.SX32 R49, R37, c[0x0][0x16c], 0x1, P1 ;  /* 0x00005b0025317a11 */ /* 0x000fe400008f0eff */
[----:B------:R-:W-:Y:S02]  /*1340*/  LEA.HI.X.SX32 R74, R38, c[0x0][0x16c], 0x1, P0 ;  /* 0x00005b00264a7a11 */ /* 0x000fe400000f0eff */
[----:B------:R-:W-:Y:S02]  /*1350*/  LEA.HI.X.SX32 R45, R45, c[0x0][0x16c], 0x1, P4 ;  /* 0x00005b002d2d7a11 */ /* 0x000fe400020f0eff */
[----:B------:R-:W-:-:S02]  /*1360*/  LEA.HI.X.SX32 R72, R72, c[0x0][0x16c], 0x1, P5 ;  /* 0x00005b0048487a11 */ /* 0x000fc400028f0eff */
.L_x_2:
[----:B------:R-:W-:Y:S02]  /*1370*/  IADD3 R42, P1, R40, R69, RZ ;  /* 0x00000045282a7210 */ /* 0x000fe40007f3e0ff */
[----:B------:R-:W-:-:S02]  /*1380*/  ISETP.GE.AND P0, PT, R2, UR4, PT ;  /* 0x0000000402007c0c */ /* 0x000fc4000bf06270 */
[----:B------:R-:W-:Y:S01]  /*1390*/  PRMT R47, RZ, 0x7610, R47 ;  /* 0x00007610ff2f7816 */ /* 0x000fe2000000002f */
[----:B------:R-:W-:Y:S01]  /*13a0*/  IMAD.X R43, R41, 0x1, R64, P1 ;  /* 0x00000001292b7824 */ /* 0x000fe200008e0640 */
[----:B------:R-:W-:Y:S02]  /*13b0*/  IADD3 R34, P1, R40, R65, RZ ;  /* 0x0000004128227210 */ /* 0x000fe40007f3e0ff */
[----:B------:R-:W-:-:S03]  /*13c0*/  ISETP.GE.AND P2, PT, R5, UR4, PT ;  /* 0x0000000405007c0c */ /* 0x000fc6000bf46270 */
[----:B------:R-:W-:Y:S01]  /*13d0*/  IMAD.X R35, R41, 0x1, R75, P1 ;  /* 0x0000000129237824 */ /* 0x000fe200008e064b */
[----:B------:R-:W-:-:S03]  /*13e0*/  ISETP.GE.AND P1, PT, R4, UR4, PT ;  /* 0x0000000404007c0c */ /* 0x000fc6000bf26270 */
[----:B------:R0:W2:Y:S01]  /*13f0*/  @!P0 LDG.E.U16 R47, [R42.64] ;  /* 0x000000062a2f8981 */ /* 0x0000a2000c1e1500 */
[----:B------:R-:W-:Y:S02]  /*1400*/  IADD3 R32, P0, R40, R67, RZ ;  /* 0x0000004328207210 */ /* 0x000fe40007f1e0ff */
[----:B------:R-:W-:Y:S02]  /*1410*/  PRMT R48, RZ, 0x7610, R48 ;  /* 0x00007610ff307816 */ /* 0x000fe40000000030 */
[----:B------:R-:W-:Y:S01]  /*1420*/  PRMT R50, RZ, 0x7610, R50 ;  /* 0x00007610ff327816 */ /* 0x000fe20000000032 */
[----:B------:R-:W-:-:S03]  /*1430*/  IMAD.X R33, R41, 0x1, R77, P0 ;  /* 0x0000000129217824 */ /* 0x000fc600000e064d */
[----:B------:R1:W3:Y:S04]  /*1440*/  @!P2 LDG.E.U16 R48, [R34.64] ;  /* 0x000000062230a981 */ /* 0x0002e8000c1e1500 */
[----:B------:R4:W5:Y:S01]  /*1450*/  @!P1 LDG.E.U16 R50, [R32.64] ;  /* 0x0000000620329981 */ /* 0x000962000c1e1500 */
[----:B------:R-:W-:Y:S02]  /*1460*/  ISETP.GE.AND P1, PT, R6, UR4, PT ;  /* 0x0000000406007c0c */ /* 0x000fe4000bf26270 */
[----:B------:R-:W-:Y:S02]  /*1470*/  IADD3 R36, P0, R40, R63, RZ ;  /* 0x0000003f28247210 */ /* 0x000fe40007f1e0ff */
[----:B------:R-:W-:-:S03]  /*1480*/  PRMT R38, RZ, 0x7610, R38 ;  /* 0x00007610ff267816 */ /* 0x000fc60000000026 */
[----:B------:R-:W-:-:S06]  /*1490*/  IMAD.X R37, R41, 0x1, R73, P0 ;  /* 0x0000000129257824 */ /* 0x000fcc00000e0649 */
[----:B------:R1:W5:Y:S04]  /*14a0*/  @!P1 LDG.E.U16 R38, [R36.64] ;  /* 0x0000000624269981 */ /* 0x000368000c1e1500 */
[----:B------:R-:W-:Y:S01]  /*14b0*/  BAR.SYNC.DEFER_BLOCKING 0x0 ;  /* 0x0000000000007b1d */ /* 0x000fe20000010000 */
[----:B------:R-:W-:Y:S01]  /*14c0*/  ISETP.GE.AND P0, PT, R58, UR4, PT ;  /* 0x000000043a007c0c */ /* 0x000fe2000bf06270 */
[--C-:B0-----:R-:W-:Y:S01]  /*14d0*/  IMAD.MOV.U32 R42, RZ, RZ, R70.reuse ;  /* 0x000000ffff2a7224 */ /* 0x101fe200078e0046 */
[----:B------:R-:W-:Y:S01]  /*14e0*/  PRMT R70, RZ, 0x7610, R70 ;  /* 0x00007610ff467816 */ /* 0x000fe20000000046 */
[--C-:B------:R-:W-:Y:S01]  /*14f0*/  IMAD.MOV.U32 R43, RZ, RZ, R72.reuse ;  /* 0x000000ffff2b7224 */ /* 0x100fe200078e0048 */
[----:B------:R-:W-:Y:S01]  /*1500*/  PRMT R72, RZ, 0x7610, R72 ;  /* 0x00007610ff487816 */ /* 0x000fe20000000048 */
[----:B----4-:R-:W-:-:S04]  /*1510*/  IMAD.WIDE R32, R71, 0x2, R44 ;  /* 0x0000000247207825 */ /* 0x010fc800078e022c */
[----:B-1----:R-:W-:-:S04]  /*1520*/  IMAD.WIDE R34, R71, 0x2, R42 ;  /* 0x0000000247227825 */ /* 0x002fc800078e022a */
[----:B------:R0:W4:Y:S04]  /*1530*/  @!P0 LDG.E.U16 R72, [R32.64] ;  /* 0x0000000620488981 */ /* 0x000128000c1e1500 */
[----:B------:R1:W4:Y:S04]  /*1540*/  @!P0 LDG.E.U16 R70, [R34.64] ;  /* 0x0000000622468981 */ /* 0x000328000c1e1500 */
[----:B--2---:R-:W-:Y:S04]  /*1550*/  STS.U16 [R62+0x800], R47 ;  /* 0x0008002f3e007388 */ /* 0x004fe80000000400 */
[----:B---3--:R2:W-:Y:S04]  /*1560*/  STS.U16 [R62+0xa00], R48 ;  /* 0x000a00303e007388 */ /* 0x0085e80000000400 */
[----:B-----5:R3:W-:Y:S01]  /*1570*/  STS.U16 [R66+0x900], R50 ;  /* 0x0009003242007388 */ /* 0x0207e20000000400 */
[----:B--2---:R-:W-:-:S02]  /*1580*/  IMAD.MOV.U32 R48, RZ, RZ, R76 ;  /* 0x000000ffff307224 */ /* 0x004fc400078e004c */
[--C-:B---3--:R-:W-:Y:S01]  /*1590*/  IMAD.MOV.U32 R50, RZ, RZ, R39.reuse ;  /* 0x000000ffff327224 */ /* 0x108fe200078e0027 */
[----:B------:R-:W-:Y:S01]  /*15a0*/  PRMT R39, RZ, 0x7610, R39 ;  /* 0x00007610ff277816 */ /* 0x000fe20000000027 */
[----:B-1----:R-:W-:Y:S01]  /*15b0*/  IMAD.WIDE R34, R71, 0x2, R48 ;  /* 0x0000000247227825 */ /* 0x002fe200078e0230 */
[----:B------:R-:W-:-:S03]  /*15c0*/  PRMT R76, RZ, 0x7610, R76 ;  /* 0x00007610ff4c7816 */ /* 0x000fc6000000004c */
[----:B0-----:R-:W-:-:S03]  /*15d0*/  IMAD.WIDE R32, R71, 0x2, R50 ;  /* 0x0000000247207825 */ /* 0x001fc600078e0232 */
[----:B------:R0:W2:Y:S01]  /*15e0*/  @!P0 LDG.E.U16 R76, [R34.64] ;  /* 0x00000006224c8981 */ /* 0x0000a2000c1e1500 */
[--C-:B------:R-:W-:Y:S01]  /*15f0*/  IMAD.MOV.U32 R47, RZ, RZ, R74.reuse ;  /* 0x000000ffff2f7224 */ /* 0x100fe200078e004a */
[----:B------:R-:W-:Y:S02]  /*1600*/  PRMT R74, RZ, 0x7610, R74 ;  /* 0x00007610ff4a7816 */ /* 0x000fe4000000004a */
[----:B------:R1:W3:Y:S01]  /*1610*/  @!P0 LDG.E.U16 R39, [R32.64] ;  /* 0x0000000620278981 */ /* 0x0002e2000c1e1500 */
[----:B------:R-:W-:-:S04]  /*1620*/  IMAD.WIDE R36, R71, 0x2, R46 ;  /* 0x0000000247247825 */ /* 0x000fc800078e022e */
[----:B0-----:R-:W-:Y:S01]  /*1630*/  IMAD.WIDE R34, R71, 0x2, R54 ;  /* 0x0000000247227825 */ /* 0x001fe200078e0236 */
[----:B------:R0:W-:Y:S01]  /*1640*/  STS.U16 [R66+0xb00], R38 ;  /* 0x000b002642007388 */ /* 0x0001e20000000400 */
[----:B-1----:R-:W-:-:S03]  /*1650*/  PRMT R32, RZ, 0x7610, R32 ;  /* 0x00007610ff207816 */ /* 0x002fc60000000020 */
[----:B------:R1:W5:Y:S01]  /*1660*/  @!P0 LDG.E.U16 R74, [R36.64] ;  /* 0x00000006244a8981 */ /* 0x000362000c1e1500 */
[----:B------:R-:W-:-:S03]  /*1670*/  PRMT R33, RZ, 0x7610, R33 ;  /* 0x00007610ff217816 */ /* 0x000fc60000000021 */
[----:B------:R4:W5:Y:S01]  /*1680*/  @!P0 LDG.E.U16 R32, [R34.64] ;  /* 0x0000000622208981 */ /* 0x000962000c1e1500 */
[----:B0-----:R-:W-:Y:S01]  /*1690*/  PRMT R38, RZ, 0x7610, R38 ;  /* 0x00007610ff267816 */ /* 0x001fe20000000026 */
[----:B-1----:R-:W-:-:S04]  /*16a0*/  IMAD.WIDE R36, R71, 0x2, R52 ;  /* 0x0000000247247825 */ /* 0x002fc800078e0234 */
[----:B----4-:R-:W-:Y:S01]  /*16b0*/  IMAD.WIDE R34, R71, 0x2, R56 ;  /* 0x0000000247227825 */ /* 0x010fe200078e0238 */
[----:B------:R-:W4:Y:S04]  /*16c0*/  @!P0 LDG.E.U16 R33, [R36.64] ;  /* 0x0000000624218981 */ /* 0x000f28000c1e1500 */
[----:B------:R-:W4:Y:S04]  /*16d0*/  @!P0 LDG.E.U16 R38, [R34.64] ;  /* 0x0000000622268981 */ /* 0x000f28000c1e1500 */
[----:B------:R0:W-:Y:S04]  /*16e0*/  STS.U16 [R62], R70 ;  /* 0x000000463e007388 */ /* 0x0001e80000000400 */
[----:B------:R1:W-:Y:S01]  /*16f0*/  STS.U16 [R62+0x100], R72 ;  /* 0x000100483e007388 */ /* 0x0003e20000000400 */
[----:B------:R-:W-:-:S04]  /*1700*/  IADD3 R59, R59, -0x1, RZ ;  /* 0xffffffff3b3b7810 */ /* 0x000fc80007ffe0ff */
[----:B------:R-:W-:Y:S01]  /*1710*/  ISETP.NE.U32.AND P0, PT, R59, RZ, PT ;  /* 0x000000ff3b00720c */ /* 0x000fe20003f05070 */
[----:B------:R-:W-:Y:S01]  /*1720*/  IMAD.WIDE R50, R61, 0x2, R50 ;  /* 0x000000023d327825 */ /* 0x000fe200078e0232 */
[----:B------:R-:W-:-:S03]  /*1730*/  UIADD3 UR4, UR4, -0x10, URZ ;  /* 0xfffffff004047890 */ /* 0x000fc6000fffe03f */
[----:B------:R-:W-:-:S04]  /*1740*/  IMAD.WIDE R48, R61, 0x2, R48 ;  /* 0x000000023d307825 */ /* 0x000fc800078e0230 */
[----:B------:R-:W-:-:S04]  /*1750*/  IMAD.WIDE R46, R61, 0x2, R46 ;  /* 0x000000023d2e7825 */ /* 0x000fc800078e022e */
[----:B------:R-:W-:-:S04]  /*1760*/  IMAD.WIDE R42, R61, 0x2, R42 ;  /* 0x000000023d2a7825 */ /* 0x000fc800078e022a */
[----:B------:R-:W-:-:S04]  /*1770*/  IMAD.WIDE R56, R61, 0x2, R56 ;  /* 0x000000023d387825 */ /* 0x000fc800078e0238 */
[----:B------:R-:W-:-:S04]  /*1780*/  IMAD.WIDE R54, R61, 0x2, R54 ;  /* 0x000000023d367825 */ /* 0x000fc800078e0236 */
[----:B------:R-:W-:-:S04]  /*1790*/  IMAD.WIDE R52, R61, 0x2, R52 ;  /* 0x000000023d347825 */ /* 0x000fc800078e0234 */
[----:B------:R-:W-:-:S04]  /*17a0*/  IMAD.WIDE R44, R61, 0x2, R44 ;  /* 0x000000023d2c7825 */ /* 0x000fc800078e022c */
[----:B0-----:R-:W-:Y:S02]  /*17b0*/  IMAD.MOV.U32 R70, RZ, RZ, R42 ;  /* 0x000000ffff467224 */ /* 0x001fe400078e002a */
[----:B-1----:R-:W-:Y:S02]  /*17c0*/  IMAD.MOV.U32 R72, RZ, RZ, R43 ;  /* 0x000000ffff487224 */ /* 0x002fe400078e002b */
[----:B------:R-:W-:Y:S01]  /*17d0*/  IMAD.WIDE R40, R60, 0x2, R40 ;  /* 0x000000023c287825 */ /* 0x000fe200078e0228 */
[----:B--2---:R-:W-:Y:S04]  /*17e0*/  STS.U16 [R62+0x300], R76 ;  /* 0x0003004c3e007388 */ /* 0x004fe80000000400 */
[----:B---3--:R-:W-:Y:S04]  /*17f0*/  STS.U16 [R62+0x400], R39 ;  /* 0x000400273e007388 */ /* 0x008fe80000000400 */
[----:B-----5:R-:W-:Y:S04]  /*1800*/  STS.U16 [R62+0x200], R74 ;  /* 0x0002004a3e007388 */ /* 0x020fe80000000400 */
[----:B------:R-:W-:Y:S04]  /*1810*/  STS.U16 [R62+0x600], R32 ;  /* 0x000600203e007388 */ /* 0x000fe80000000400 */
[----:B----4-:R-:W-:Y:S04]  /*1820*/  STS.U16 [R62+0x500], R33 ;  /* 0x000500213e007388 */ /* 0x010fe80000000400 */
[----:B------:R-:W-:Y:S04]  /*1830*/  STS.U16 [R62+0x700], R38 ;  /* 0x000700263e007388 */ /* 0x000fe80000000400 */
[----:B------:R-:W-:Y:S06]  /*1840*/  BAR.SYNC.DEFER_BLOCKING 0x0 ;  /* 0x0000000000007b1d */ /* 0x000fec0000010000 */
[----:B------:R-:W-:Y:S04]  /*1850*/  LDSM.16.MT88.4 R36, [R14+0x800] ;  /* 0x000800000e24783b */ /* 0x000fe80000004200 */
[----:B------:R-:W0:Y:S02]  /*1860*/  LDSM.16.M88.4 R32, [R15] ;  /* 0x000000000f20783b */ /* 0x000e240000000200 */
[C---:B0-----:R-:W-:Y:S08]  /*1870*/  HMMA.16816.F32.BF16 R20, R36.reuse, R32, R20 ;  /* 0x000000202414723c */ /* 0x041ff00000041814 */
[----:B------:R-:W-:Y:S01]  /*1880*/  HMMA.16816.F32.BF16 R24, R36, R34, R24 ;  /* 0x000000222418723c */ /* 0x000fe20000041818 */
[----:B------:R-:W0:Y:S01]  /*1890*/  LDSM.16.MT88.4 R36, [R68+0x800] ;  /* 0x000800004424783b */ /* 0x000e220000004200 */
[----:B------:R-:W-:-:S02]  /*18a0*/  IMAD.MOV.U32 R76, RZ, RZ, R48 ;  /* 0x000000ffff4c7224 */ /* 0x000fc400078e0030 */
[----:B------:R-:W-:-:S04]  /*18b0*/  IMAD.MOV.U32 R74, RZ, RZ, R47 ;  /* 0x000000ffff4a7224 */ /* 0x000fc800078e002f */
[C---:B0-----:R-:W-:Y:S08]  /*18c0*/  HMMA.16816.F32.BF16 R16, R36.reuse, R32, R16 ;  /* 0x000000202410723c */ /* 0x041ff00000041810 */
[----:B------:R-:W-:Y:S07]  /*18d0*/  HMMA.16816.F32.BF16 R28, R36, R34, R28 ;  /* 0x00000022241c723c */ /* 0x000fee000004181c */
[----:B------:R-:W-:Y:S01]  /*18e0*/  IMAD.MOV.U32 R39, RZ, RZ, R50 ;  /* 0x000000ffff277224 */ /* 0x000fe200078e0032 */
[----:B------:R-:W-:Y:S05]  /*18f0*/  @P0 BRA `(.L_x_2) ;  /* 0xfffffa7000000947 */ /* 0x000fea000383ffff */
[----:B------:R-:W-:-:S11]  /*1900*/  NOP ;  /* 0x0000000000007918 */ /* 0x000fd60000000000 */
[----:B------:R-:W-:Y:S02]  /*1910*/  F2FP.BF16.PACK_AB R19, R31, R19 ;  /* 0x000000131f13723e */ /* 0x000fe400000010ff */
[----:B------:R-:W-:-:S02]  /*1920*/  F2FP.BF16.PACK_AB R18, R30, R18 ;  /* 0x000000121e12723e */ /* 0x000fc400000010ff */
[----:B------:R-:W-:Y:S02]  /*1930*/  F2FP.BF16.PACK_AB R17, R29, R17 ;  /* 0x000000111d11723e */ /* 0x000fe400000010ff */
[----:B------:R-:W-:Y:S02]  /*1940*/  F2FP.BF16.PACK_AB R16, R28, R16 ;  /* 0x000000101c10723e */ /* 0x000fe400000010ff */
[----:B------:R-:W-:Y:S02]  /*1950*/  F2FP.BF16.PACK_AB R23, R27, R23 ;  /* 0x000000171b17723e */ /* 0x000fe400000010ff */
[----:B------:R-:W-:Y:S02]  /*1960*/  F2FP.BF16.PACK_AB R22, R26, R22 ;  /* 0x000000161a16723e */ /* 0x000fe400000010ff */
[----:B------:R-:W-:Y:S02]  /*1970*/  F2FP.BF16.PACK_AB R21, R25, R21 ;  /* 0x000000151915723e */ /* 0x000fe400000010ff */
[----:B------:R-:W-:-:S02]  /*1980*/  F2FP.BF16.PACK_AB R20, R24, R20 ;  /* 0x000000141814723e */ /* 0x000fc400000010ff */
.L_x_1:
[----:B------:R-:W-:Y:S01]  /*1990*/  BAR.SYNC.DEFER_BLOCKING 0x0 ;  /* 0x0000000000007b1d */ /* 0x000fe20000010000 */
[----:B------:R-:W-:Y:S01]  /*19a0*/  LOP3.LUT R9, R8, 0x3c, R9, 0xf8, !PT ;  /* 0x0000003c08097812 */ /* 0x000fe200078ef809 */
[----:B------:R-:W-:Y:S01]  /*19b0*/  IMAD.SHL.U32 R5, R0, 0x4, RZ ;  /* 0x0000000400057824 */ /* 0x000fe200078e00ff */
[----:B------:R-:W-:Y:S01]  /*19c0*/  ISETP.NE.U32.AND P0, PT, R12, RZ, PT ;  /* 0x000000ff0c00720c */ /* 0x000fe20003f05070 */
[----:B------:R-:W-:Y:S01]  /*19d0*/  IMAD R8, R3, c[0x0][0x194], RZ ;  /* 0x0000650003087a24 */ /* 0x000fe200078e02ff */
[----:B------:R-:W-:Y:S01]  /*19e0*/  LOP3.LUT R9, R9, 0x40, R10, 0xf8, !PT ;  /* 0x0000004009097812 */ /* 0x000fe200078ef80a */
[----:B------:R-:W-:Y:S01]  /*19f0*/  IMAD.MOV.U32 R30, RZ, RZ, c[0x0][0x198] ;  /* 0x00006600ff1e7624 */ /* 0x000fe200078e00ff */
[----:B------:R-:W-:-:S02]  /*1a00*/  SEL R6, RZ, 0x804, !P0 ;  /* 0x00000804ff067807 */ /* 0x000fc40004000000 */
[----:B------:R-:W-:Y:S02]  /*1a10*/  SHF.R.S32.HI R4, RZ, 0x3, R0 ;  /* 0x00000003ff047819 */ /* 0x000fe40000011400 */
[C---:B------:R-:W-:Y:S02]  /*1a20*/  LOP3.LUT R0, R9.reuse, 0x440, RZ, 0x3c, !PT ;  /* 0x0000044009007812 */ /* 0x040fe400078e3cff */
[----:B------:R-:W-:Y:S02]  /*1a30*/  LOP3.LUT R6, R6, 0x80, R5, 0xf8, !PT ;  /* 0x0000008006067812 */ /* 0x000fe400078ef805 */
[C---:B------:R-:W-:Y:S02]  /*1a40*/  LOP3.LUT R5, R9.reuse, 0x804, RZ, 0x3c, !PT ;  /* 0x0000080409057812 */ /* 0x040fe400078e3cff */
[----:B------:R-:W-:Y:S02]  /*1a50*/  LOP3.LUT R10, R9, 0xc44, RZ, 0x3c, !PT ;  /* 0x00000c44090a7812 */ /* 0x000fe400078e3cff */
[----:B------:R-:W-:-:S02]  /*1a60*/  SGXT R4, R4, 0x1 ;  /* 0x000000010404781a */ /* 0x000fc40000000200 */
[----:B------:R-:W-:Y:S02]  /*1a70*/  ISETP.GE.AND P0, PT, R3, c[0x0][0x178], PT ;  /* 0x00005e0003007a0c */ /* 0x000fe40003f06270 */
[----:B------:R-:W-:Y:S01]  /*1a80*/  LOP3.LUT R4, R4, 0x440, RZ, 0xc0, !PT ;  /* 0x0000044004047812 */ /* 0x000fe200078ec0ff */
[----:B------:R0:W-:Y:S01]  /*1a90*/  STS [R9], R20 ;  /* 0x0000001409007388 */ /* 0x0001e20000000800 */
[C-C-:B------:R-:W-:Y:S02]  /*1aa0*/  LOP3.LUT R24, R7.reuse, 0x18, R2.reuse, 0xfe, !PT ;  /* 0x0000001807187812 */ /* 0x140fe400078efe02 */
[----:B------:R-:W-:Y:S01]  /*1ab0*/  LOP3.LUT R4, R4, 0x38, R11, 0xf8, !PT ;  /* 0x0000003804047812 */ /* 0x000fe200078ef80b */
[----:B------:R1:W-:Y:S01]  /*1ac0*/  STS [R9+0x80], R21 ;  /* 0x0000801509007388 */ /* 0x0003e20000000800 */
[C---:B------:R-:W-:Y:S02]  /*1ad0*/  LOP3.LUT R11, R7.reuse, 0x38, R2, 0xfe, !PT ;  /* 0x00000038070b7812 */ /* 0x040fe400078efe02 */
[----:B------:R-:W-:Y:S01]  /*1ae0*/  LOP3.LUT R26, R6, R4, R13, 0xf6, !PT ;  /* 0x00000004061a7212 */ /* 0x000fe200078ef60d */
[----:B------:R2:W-:Y:S01]  /*1af0*/  STS [R0], R22 ;  /* 0x0000001600007388 */ /* 0x0005e20000000800 */
[----:B------:R-:W-:-:S02]  /*1b00*/  LOP3.LUT R4, R7, R2, RZ, 0xfc, !PT ;  /* 0x0000000207047212 */ /* 0x000fc400078efcff */
[----:B------:R-:W-:Y:S01]  /*1b10*/  LOP3.LUT R28, R26, 0x4, RZ, 0x3c, !PT ;  /* 0x000000041a1c7812 */ /* 0x000fe200078e3cff */
[----:B------:R3:W-:Y:S01]  /*1b20*/  STS [R0+0x80], R23 ;  /* 0x0000801700007388 */ /* 0x0007e20000000800 */
[C---:B------:R-:W-:Y:S01]  /*1b30*/  ISETP.LT.AND P3, PT, R4.reuse, c[0x0][0x17c], !P0 ;  /* 0x00005f0004007a0c */ /* 0x040fe20004761270 */
[----:B------:R-:W-:Y:S01]  /*1b40*/  IMAD R27, R4, c[0x0][0x198], RZ ;  /* 0x00006600041b7a24 */ /* 0x000fe200078e02ff */
[C-C-:B------:R-:W-:Y:S01]  /*1b50*/  LOP3.LUT R6, R7.reuse, 0x30, R2.reuse, 0xfe, !PT ;  /* 0x0000003007067812 */ /* 0x140fe200078efe02 */
[----:B------:R4:W-:Y:S01]  /*1b60*/  STS [R5], R16 ;  /* 0x0000001005007388 */ /* 0x0009e20000000800 */
[C-C-:B0-----:R-:W-:Y:S02]  /*1b70*/  LOP3.LUT R20, R7.reuse, 0x28, R2.reuse, 0xfe, !PT ;  /* 0x0000002807147812 */ /* 0x141fe400078efe02 */
[C-C-:B-1----:R-:W-:Y:S01]  /*1b80*/  LOP3.LUT R21, R7.reuse, 0x24, R2.reuse, 0xfe, !PT ;  /* 0x0000002407157812 */ /* 0x142fe200078efe02 */
[----:B------:R0:W-:Y:S01]  /*1b90*/  STS [R5+0x80], R17 ;  /* 0x0000801105007388 */ /* 0x0001e20000000800 */
[----:B--2---:R-:W-:-:S02]  /*1ba0*/  LOP3.LUT R22, R7, 0x20, R2, 0xfe, !PT ;  /* 0x0000002007167812 */ /* 0x004fc400078efe02 */
[C-C-:B---3--:R-:W-:Y:S01]  /*1bb0*/  LOP3.LUT R0, R7.reuse, 0x34, R2.reuse, 0xfe, !PT ;  /* 0x0000003407007812 */ /* 0x148fe200078efe02 */
[----:B------:R1:W-:Y:S01]  /*1bc0*/  STS [R10], R18 ;  /* 0x000000120a007388 */ /* 0x0003e20000000800 */
[C-C-:B------:R-:W-:Y:S02]  /*1bd0*/  LOP3.LUT R23, R7.reuse, 0x1c, R2.reuse, 0xfe, !PT ;  /* 0x0000001c07177812 */ /* 0x140fe400078efe02 */
[C-C-:B------:R-:W-:Y:S01]  /*1be0*/  LOP3.LUT R25, R7.reuse, 0x10, R2.reuse, 0xfe, !PT ;  /* 0x0000001007197812 */ /* 0x140fe200078efe02 */
[----:B------:R2:W-:Y:S01]  /*1bf0*/  STS [R10+0x80], R19 ;  /* 0x000080130a007388 */ /* 0x0005e20000000800 */
[C-C-:B----4-:R-:W-:Y:S02]  /*1c00*/  LOP3.LUT R16, R7.reuse, 0xc, R2.reuse, 0xfe, !PT ;  /* 0x0000000c07107812 */ /* 0x150fe400078efe02 */
[C-C-:B0-----:R-:W-:Y:S01]  /*1c10*/  LOP3.LUT R5, R7.reuse, 0x3c, R2.reuse, 0xfe, !PT ;  /* 0x0000003c07057812 */ /* 0x141fe200078efe02 */
[----:B------:R-:W-:Y:S01]  /*1c20*/  BAR.SYNC.DEFER_BLOCKING 0x0 ;  /* 0x0000000000007b1d */ /* 0x000fe20000010000 */
[----:B------:R-:W-:-:S02]  /*1c30*/  LOP3.LUT R14, R7, 0x4, R2, 0xfe, !PT ;  /* 0x00000004070e7812 */ /* 0x000fc400078efe02 */
[C-C-:B-1----:R-:W-:Y:S02]  /*1c40*/  LOP3.LUT R18, R7.reuse, 0x2c, R2.reuse, 0xfe, !PT ;  /* 0x0000002c07127812 */ /* 0x142fe400078efe02 */
[----:B------:R-:W-:Y:S02]  /*1c50*/  ISETP.LT.AND P2, PT, R14, c[0x0][0x17c], !P0 ;  /* 0x00005f000e007a0c */ /* 0x000fe40004741270 */
[C---:B--2---:R-:W-:Y:S02]  /*1c60*/  LEA R10, P1, R8.reuse, c[0x0][0x170], 0x1 ;  /* 0x00005c00080a7a11 */ /* 0x044fe400078208ff */
[C-C-:B------:R-:W-:Y:S02]  /*1c70*/  LOP3.LUT R19, R7.reuse, 0x14, R2.reuse, 0xfe, !PT ;  /* 0x0000001407137812 */ /* 0x140fe400078efe02 */
[----:B------:R-:W-:Y:S02]  /*1c80*/  LEA.HI.X.SX32 R8, R8, c[0x0][0x174], 0x1, P1 ;  /* 0x00005d0008087a11 */ /* 0x000fe400008f0eff */
[----:B------:R-:W-:-:S02]  /*1c90*/  LOP3.LUT R7, R7, 0x8, R2, 0xfe, !PT ;  /* 0x0000000807077812 */ /* 0x000fc400078efe02 */
[----:B------:R-:W-:Y:S02]  /*1ca0*/  LEA R12, P1, R27, R10, 0x1 ;  /* 0x0000000a1b0c7211 */ /* 0x000fe400078208ff */
[C---:B------:R-:W-:Y:S01]  /*1cb0*/  ISETP.LT.AND P5, PT, R7.reuse, c[0x0][0x17c], !P0 ;  /* 0x00005f0007007a0c */ /* 0x040fe200047a1270 */
[----:B------:R-:W-:Y:S01]  /*1cc0*/  IMAD R7, R7, c[0x0][0x198], RZ ;  /* 0x0000660007077a24 */ /* 0x000fe200078e02ff */
[----:B------:R-:W-:Y:S01]  /*1cd0*/  LEA.HI.X.SX32 R13, R27, R8, 0x1, P1 ;  /* 0x000000081b0d7211 */ /* 0x000fe200008f0eff */
[----:B------:R-:W-:Y:S01]  /*1ce0*/  IMAD R27, R30, 0x10, R27 ;  /* 0x000000101e1b7824 */ /* 0x000fe200078e021b */
[----:B------:R-:W-:Y:S01]  /*1cf0*/  ISETP.LT.AND P1, PT, R11, c[0x0][0x17c], !P0 ;  /* 0x00005f000b007a0c */ /* 0x000fe20004721270 */
[----:B------:R-:W-:Y:S01]  /*1d00*/  IMAD R11, R14, c[0x0][0x198], RZ ;  /* 0x000066000e0b7a24 */ /* 0x000fe200078e02ff */
[----:B------:R-:W0:Y:S04]  /*1d10*/  LDS R29, [R26] ;  /* 0x000000001a1d7984 */ /* 0x000e280000000800 */
[----:B------:R-:W1:Y:S04]  /*1d20*/  LDS R33, [R28] ;  /* 0x000000001c217984 */ /* 0x000e680000000800 */
[----:B------:R-:W2:Y:S04]  /*1d30*/  LDS R3, [R26+0x100] ;  /* 0x000100001a037984 */ /* 0x000ea80000000800 */
[----:B------:R-:W3:Y:S04]  /*1d40*/  LDS R4, [R28+0x100] ;  /* 0x000100001c047984 */ /* 0x000ee80000000800 */
[----:B------:R-:W4:Y:S04]  /*1d50*/  LDS R9, [R26+0x200] ;  /* 0x000200001a097984 */ /* 0x000f280000000800 */
[----:B------:R-:W5:Y:S04]  /*1d60*/  LDS R2, [R28+0x200] ;  /* 0x000200001c027984 */ /* 0x000f680000000800 */
[----:B------:R-:W3:Y:S04]  /*1d70*/  LDS R31, [R26+0x300] ;  /* 0x000300001a1f7984 */ /* 0x000ee80000000800 */
[----:B------:R-:W4:Y:S04]  /*1d80*/  LDS R35, [R28+0x300] ;  /* 0x000300001c237984 */ /* 0x000f280000000800 */
[----:B0-----:R0:W-:Y:S01]  /*1d90*/  @P3 STG.E.U16 [R12.64], R29 ;  /* 0x0000001d0c003986 */ /* 0x0011e2000c101506 */
[----:B------:R-:W-:-:S04]  /*1da0*/  LEA R14, P3, R11, R10, 0x1 ;  /* 0x0000000a0b0e7211 */ /* 0x000fc800078608ff */
[----:B------:R-:W-:Y:S01]  /*1db0*/  LEA.HI.X.SX32 R15, R11, R8, 0x1, P3 ;  /* 0x000000080b0f7211 */ /* 0x000fe200018f0eff */
[C---:B------:R-:W-:Y:S01]  /*1dc0*/  IMAD R11, R16.reuse, c[0x0][0x198], RZ ;  /* 0x00006600100b7a24 */ /* 0x040fe200078e02ff */
[----:B------:R-:W-:Y:S02]  /*1dd0*/  ISETP.LT.AND P3, PT, R16, c[0x0][0x17c], !P0 ;  /* 0x00005f0010007a0c */ /* 0x000fe40004761270 */
[-C--:B------:R-:W-:Y:S01]  /*1de0*/  LEA R16, P4, R7, R10.reuse, 0x1 ;  /* 0x0000000a07107211 */ /* 0x080fe200078808ff */
[----:B-1----:R1:W-:Y:S01]  /*1df0*/  @P2 STG.E.U16 [R14.64], R33 ;  /* 0x000000210e002986 */ /* 0x0023e2000c101506 */
[----:B------:R-:W-:Y:S02]  /*1e00*/  ISETP.LT.AND P2, PT, R25, c[0x0][0x17c], !P0 ;  /* 0x00005f0019007a0c */ /* 0x000fe40004741270 */
[----:B0-----:R-:W-:Y:S02]  /*1e10*/  LEA R12, P6, R11, R10, 0x1 ;  /* 0x0000000a0b0c7211 */ /* 0x001fe400078c08ff */
[----:B------:R-:W-:Y:S01]  /*1e20*/  LEA.HI.X.SX32 R17, R7, R8, 0x1, P4 ;  /* 0x0000000807117211 */ /* 0x000fe200020f0eff */
[----:B------:R-:W-:Y:S01]  /*1e30*/  IMAD R7, R30, 0x4, R27 ;  /* 0x000000041e077824 */ /* 0x000fe200078e021b */
[----:B------:R-:W-:-:S02]  /*1e40*/  ISETP.LT.AND P4, PT, R18, c[0x0][0x17c], !P0 ;  /* 0x00005f0012007a0c */ /* 0x000fc40004781270 */
[----:B------:R-:W-:Y:S01]  /*1e50*/  LEA.HI.X.SX32 R13, R11, R8, 0x1, P6 ;  /* 0x000000080b0d7211 */ /* 0x000fe200030f0eff */
[----:B--2---:R0:W-:Y:S01]  /*1e60*/  @P5 STG.E.U16 [R16.64], R3 ;  /* 0x0000000310005986 */ /* 0x0041e2000c101506 */
[----:B------:R-:W-:Y:S01]  /*1e70*/  LEA R18, P6, R27, R10, 0x1 ;  /* 0x0000000a1b127211 */ /* 0x000fe200078c08ff */
[----:B------:R-:W-:Y:S01]  /*1e80*/  IMAD R11, R30, 0x4, R7 ;  /* 0x000000041e0b7824 */ /* 0x000fe200078e0207 */
[----:B------:R-:W-:Y:S01]  /*1e90*/  ISETP.LT.AND P5, PT, R19, c[0x0][0x17c], !P0 ;  /* 0x00005f0013007a0c */ /* 0x000fe200047a1270 */
[----:B---3--:R2:W-:Y:S01]  /*1ea0*/  @P3 STG.E.U16 [R12.64], R4 ;  /* 0x000000040c003986 */ /* 0x0085e2000c101506 */
[----:B------:R-:W-:Y:S02]  /*1eb0*/  LEA.HI.X.SX32 R19, R27, R8, 0x1, P6 ;  /* 0x000000081b137211 */ /* 0x000fe400030f0eff */
[C---:B-1----:R-:W-:Y:S02]  /*1ec0*/  LEA R14, P6, R7.reuse, R10, 0x1 ;  /* 0x0000000a070e7211 */ /* 0x042fe400078c08ff */
[----:B------:R-:W-:Y:S01]  /*1ed0*/  ISETP.LT.AND P3, PT, R24, c[0x0][0x17c], !P0 ;  /* 0x00005f0018007a0c */ /* 0x000fe20004761270 */
[----:B----4-:R1:W-:Y:S01]  /*1ee0*/  @P2 STG.E.U16 [R18.64], R9 ;  /* 0x0000000912002986 */ /* 0x0103e2000c101506 */
[----:B------:R-:W-:Y:S01]  /*1ef0*/  LEA.HI.X.SX32 R15, R7, R8, 0x1, P6 ;  /* 0x00000008070f7211 */ /* 0x000fe200030f0eff */
[----:B------:R-:W-:Y:S01]  /*1f00*/  IMAD R7, R30, 0x4, R11 ;  /* 0x000000041e077824 */ /* 0x000fe200078e020b */
[----:B0-----:R-:W-:-:S02]  /*1f10*/  LEA R16, P2, R11, R10, 0x1 ;  /* 0x0000000a0b107211 */ /* 0x001fc400078408ff */
[----:B------:R-:W-:Y:S01]  /*1f20*/  ISETP.LT.AND P6, PT, R23, c[0x0][0x17c], !P0 ;  /* 0x00005f0017007a0c */ /* 0x000fe200047c1270 */
[----:B-----5:R0:W-:Y:S01]  /*1f30*/  @P5 STG.E.U16 [R14.64], R2 ;  /* 0x000000020e005986 */ /* 0x0201e2000c101506 */
[----:B------:R-:W-:Y:S01]  /*1f40*/  LEA.HI.X.SX32 R17, R11, R8, 0x1, P2 ;  /* 0x000000080b117211 */ /* 0x000fe200010f0eff */
[C---:B------:R-:W-:Y:S01]  /*1f50*/  IMAD R11, R30.reuse, 0x4, R7 ;  /* 0x000000041e0b7824 */ /* 0x040fe200078e0207 */
[----:B--2---:R-:W-:Y:S02]  /*1f60*/  LEA R12, P5, R7, R10, 0x1 ;  /* 0x0000000a070c7211 */ /* 0x004fe400078a08ff */
[----:B------:R-:W-:Y:S01]  /*1f70*/  ISETP.LT.AND P2, PT, R21, c[0x0][0x17c], !P0 ;  /* 0x00005f0015007a0c */ /* 0x000fe20004741270 */
[----:B------:R2:W-:Y:S01]  /*1f80*/  @P3 STG.E.U16 [R16.64], R31 ;  /* 0x0000001f10003986 */ /* 0x0005e2000c101506 */
[----:B------:R-:W-:Y:S01]  /*1f90*/  LEA.HI.X.SX32 R13, R7, R8, 0x1, P5 ;  /* 0x00000008070d7211 */ /* 0x000fe200028f0eff */
[----:B------:R-:W-:Y:S01]  /*1fa0*/  IMAD R7, R30, 0x4, R11 ;  /* 0x000000041e077824 */ /* 0x000fe200078e020b */
[----:B-1----:R-:W-:-:S02]  /*1fb0*/  LEA R18, P5, R11, R10, 0x1 ;  /* 0x0000000a0b127211 */ /* 0x002fc400078a08ff */
[----:B------:R-:W-:Y:S01]  /*1fc0*/  ISETP.LT.AND P3, PT, R22, c[0x0][0x17c], !P0 ;  /* 0x00005f0016007a0c */ /* 0x000fe20004761270 */
[----:B------:R1:W-:Y:S01]  /*1fd0*/  @P6 STG.E.U16 [R12.64], R35 ;  /* 0x000000230c006986 */ /* 0x0003e2000c101506 */
[----:B------:R-:W-:Y:S01]  /*1fe0*/  LEA.HI.X.SX32 R19, R11, R8, 0x1, P5 ;  /* 0x000000080b137211 */ /* 0x000fe200028f0eff */
[C---:B------:R-:W-:Y:S01]  /*1ff0*/  IMAD R11, R30.reuse, 0x4, R7 ;  /* 0x000000041e0b7824 */ /* 0x040fe200078e0207 */
[----:B0-----:R-:W-:Y:S02]  /*2000*/  LEA R14, P6, R7, R10, 0x1 ;  /* 0x0000000a070e7211 */ /* 0x001fe400078c08ff */
[----:B------:R-:W-:Y:S02]  /*2010*/  PRMT R9, R29, 0x7632, R9 ;  /* 0x000076321d097816 */ /* 0x000fe40000000009 */
[----:B------:R-:W-:Y:S01]  /*2020*/  LEA.HI.X.SX32 R15, R7, R8, 0x1, P6 ;  /* 0x00000008070f7211 */ /* 0x000fe200030f0eff */
[----:B------:R-:W-:Y:S01]  /*2030*/  IMAD R7, R30, 0x4, R11 ;  /* 0x000000041e077824 */ /* 0x000fe200078e020b */
[----:B------:R-:W-:-:S02]  /*2040*/  PRMT R33, R33, 0x7632, R33 ;  /* 0x0000763221217816 */ /* 0x000fc40000000021 */
[----:B------:R-:W-:Y:S01]  /*2050*/  ISETP.LT.AND P5, PT, R20, c[0x0][0x17c], !P0 ;  /* 0x00005f0014007a0c */ /* 0x000fe200047a1270 */
[C---:B------:R-:W-:Y:S01]  /*2060*/  IMAD R21, R30.reuse, 0x4, R7 ;  /* 0x000000041e157824 */ /* 0x040fe200078e0207 */
[----:B------:R0:W-:Y:S01]  /*2070*/  @P3 STG.E.U16 [R18.64], R9 ;  /* 0x0000000912003986 */ /* 0x0001e2000c101506 */
[-C--:B--2---:R-:W-:Y:S02]  /*2080*/  LEA R16, P3, R7, R10.reuse, 0x1 ;  /* 0x0000000a07107211 */ /* 0x084fe400078608ff */
[C---:B------:R-:W-:Y:S01]  /*2090*/  IMAD R23, R30.reuse, 0x4, R21 ;  /* 0x000000041e177824 */ /* 0x040fe200078e0215 */
[----:B------:R2:W-:Y:S01]  /*20a0*/  @P2 STG.E.U16 [R14.64], R33 ;  /* 0x000000210e002986 */ /* 0x0005e2000c101506 */
[-C--:B-1----:R-:W-:Y:S02]  /*20b0*/  LEA R12, P2, R11, R10.reuse, 0x1 ;  /* 0x0000000a0b0c7211 */ /* 0x082fe400078408ff */
[----:B------:R-:W-:Y:S02]  /*20c0*/  LEA R20, P6, R21, R10, 0x1 ;  /* 0x0000000a15147211 */ /* 0x000fe400078c08ff */
[-C--:B------:R-:W-:Y:S01]  /*20d0*/  LEA.HI.X.SX32 R13, R11, R8.reuse, 0x1, P2 ;  /* 0x000000080b0d7211 */ /* 0x080fe200010f0eff */
[----:B------:R-:W-:Y:S01]  /*20e0*/  IMAD R11, R30, 0x4, R23 ;  /* 0x000000041e0b7824 */ /* 0x000fe200078e0217 */
[----:B------:R-:W-:-:S02]  /*20f0*/  LEA.HI.X.SX32 R17, R7, R8, 0x1, P3 ;  /* 0x0000000807117211 */ /* 0x000fc400018f0eff */
[----:B------:R-:W-:Y:S01]  /*2100*/  LEA.HI.X.SX32 R21, R21, R8, 0x1, P6 ;  /* 0x0000000815157211 */ /* 0x000fe200030f0eff */
[----:B------:R-:W-:Y:S01]  /*2110*/  IMAD R7, R30, 0x4, R11 ;  /* 0x000000041e077824 */ /* 0x000fe200078e020b */
[-C--:B0-----:R-:W-:Y:S02]  /*2120*/  LEA R18, P2, R23, R10.reuse, 0x1 ;  /* 0x0000000a17127211 */ /* 0x081fe400078408ff */
[----:B------:R-:W-:Y:S02]  /*2130*/  LEA R22, P6, R11, R10, 0x1 ;  /* 0x0000000a0b167211 */ /* 0x000fe400078c08ff */
[----:B------:R-:W-:Y:S02]  /*2140*/  ISETP.LT.AND P3, PT, R6, c[0x0][0x17c], !P0 ;  /* 0x00005f0006007a0c */ /* 0x000fe40004761270 */
[-C--:B------:R-:W-:Y:S02]  /*2150*/  LEA.HI.X.SX32 R19, R23, R8.reuse, 0x1, P2 ;  /* 0x0000000817137211 */ /* 0x080fe400010f0eff */
[----:B------:R-:W-:-:S02]  /*2160*/  LEA.HI.X.SX32 R23, R11, R8, 0x1, P6 ;  /* 0x000000080b177211 */ /* 0x000fc400030f0eff */
[----:B------:R-:W-:Y:S02]  /*2170*/  ISETP.LT.AND P2, PT, R0, c[0x0][0x17c], !P0 ;  /* 0x00005f0000007a0c */ /* 0x000fe40004741270 */
[----:B------:R-:W-:Y:S02]  /*2180*/  LEA R10, P6, R7, R10, 0x1 ;  /* 0x0000000a070a7211 */ /* 0x000fe400078c08ff */
[----:B------:R-:W-:Y:S02]  /*2190*/  ISETP.LT.AND P0, PT, R5, c[0x0][0x17c], !P0 ;  /* 0x00005f0005007a0c */ /* 0x000fe40004701270 */
[----:B------:R-:W-:Y:S02]  /*21a0*/  PRMT R6, R3, 0x7632, R6 ;  /* 0x0000763203067816 */ /* 0x000fe40000000006 */
[----:B------:R-:W-:Y:S02]  /*21b0*/  LEA.HI.X.SX32 R11, R7, R8, 0x1, P6 ;  /* 0x00000008070b7211 */ /* 0x000fe400030f0eff */
[----:B------:R-:W-:Y:S01]  /*21c0*/  PRMT R8, R4, 0x7632, R8 ;  /* 0x0000763204087816 */ /* 0x000fe20000000008 */
[----:B------:R2:W-:Y:S01]  /*21d0*/  @P5 STG.E.U16 [R12.64], R6 ;  /* 0x000000060c005986 */ /* 0x0005e2000c101506 */
[----:B------:R-:W-:-:S02]  /*21e0*/  PRMT R9, R9, 0x7632, R9 ;  /* 0x0000763209097816 */ /* 0x000fc40000000009 */
[----:B------:R-:W-:Y:S01]  /*21f0*/  PRMT R2, R2, 0x7632, R2 ;  /* 0x0000763202027816 */ /* 0x000fe20000000002 */
[----:B------:R2:W-:Y:S01]  /*2200*/  @P4 STG.E.U16 [R16.64], R8 ;  /* 0x0000000810004986 */ /* 0x0005e2000c101506 */
[----:B------:R-:W-:-:S03]  /*2210*/  PRMT R31, R31, 0x7632, R31 ;  /* 0x000076321f1f7816 */ /* 0x000fc6000000001f */
[----:B------:R2:W-:Y:S04]  /*2220*/  @P3 STG.E.U16 [R20.64], R9 ;  /* 0x0000000914003986 */ /* 0x0005e8000c101506 */
[----:B------:R2:W-:Y:S04]  /*2230*/  @P2 STG.E.U16 [R18.64], R2 ;  /* 0x0000000212002986 */ /* 0x0005e8000c101506 */
[----:B------:R2:W-:Y:S01]  /*2240*/  @P1 STG.E.U16 [R22.64], R31 ;  /* 0x0000001f16001986 */ /* 0x0005e2000c101506 */
[----:B------:R-:W-:Y:S05]  /*2250*/  @!P0 EXIT ;  /* 0x000000000000894d */ /* 0x000fea0003800000 */
[----:B------:R-:W-:-:S05]  /*2260*/  PRMT R5, R35, 0x7632, R5 ;  /* 0x0000763223057816 */ /* 0x000fca0000000005 */
[----:B------:R-:W-:Y:S01]  /*2270*/  STG.E.U16 [R10.64], R5 ;  /* 0x000000050a007986 */ /* 0x000fe2000c101506 */
[----:B------:R-:W-:Y:S05]  /*2280*/  EXIT ;  /* 0x000000000000794d */ /* 0x000fea0003800000 */
.L_x_3:
[----:B------:R-:W-:-:S00]  /*2290*/  BRA `(.L_x_3) ;  /* 0xfffffff000007947 */ /* 0x000fc0000383ffff */
[----:B------:R-:W-:-:S00]  /*22a0*/  NOP ;  /* 0x0000000000007918 */ /* 0x000fc00000000000 */
        /* <DEDUP_REMOVED lines=13> */
.L_x_4:


//--------------------- .nv.shared.matmul_kernel  --------------------------
	.section	.nv.shared.matmul_kernel,"aw",@nobits
	.sectionflags	@""
	.align	16
